//
// Generated by NVIDIA NVVM Compiler
//
// Compiler Build ID: CL-36424714
// Cuda compilation tools, release 13.0, V13.0.88
// Based on NVVM 20.0.0
//

.version 9.0
.target sm_100
.address_size 64

	// .globl	_Z8findMeanPiiPd
.func  (.param .b64 func_retval0) __internal_accurate_pow
(
	.param .b64 __internal_accurate_pow_param_0
)
;
// _ZZ8findMeanPiiPdE3sum has been demoted
// _ZZ23distanceFromMeanSquaredPiidPdE16distanceFromMean has been demoted

.visible .entry _Z8findMeanPiiPd(
	.param .u64 .ptr .align 1 _Z8findMeanPiiPd_param_0,
	.param .u32 _Z8findMeanPiiPd_param_1,
	.param .u64 .ptr .align 1 _Z8findMeanPiiPd_param_2
)
{
	.reg .pred 	%p<7>;
	.reg .b32 	%r<25>;
	.reg .b64 	%rd<9>;
	.reg .b64 	%fd<12>;
	// demoted variable
	.shared .align 4 .b8 _ZZ8findMeanPiiPdE3sum[4096];
	ld.param.u64 	%rd2, [_Z8findMeanPiiPd_param_0];
	ld.param.u32 	%r11, [_Z8findMeanPiiPd_param_1];
	ld.param.u64 	%rd3, [_Z8findMeanPiiPd_param_2];
	mov.u32 	%r1, %tid.x;
	mov.u32 	%r2, %ctaid.x;
	mov.u32 	%r24, %ntid.x;
	mad.lo.s32 	%r23, %r2, %r24, %r1;
	setp.ge.s32 	%p1, %r23, %r11;
	mov.f64 	%fd11, 0d0000000000000000;
	@%p1 bra 	$L__BB0_3;
	mov.u32 	%r12, %nctaid.x;
	mul.lo.s32 	%r5, %r24, %r12;
	cvta.to.global.u64 	%rd1, %rd2;
	mov.f64 	%fd11, 0d0000000000000000;
$L__BB0_2:
	mul.wide.s32 	%rd4, %r23, 4;
	add.s64 	%rd5, %rd1, %rd4;
	ld.global.u32 	%r13, [%rd5];
	cvt.rn.f64.s32 	%fd6, %r13;
	add.f64 	%fd11, %fd11, %fd6;
	add.s32 	%r23, %r23, %r5;
	setp.lt.s32 	%p2, %r23, %r11;
	@%p2 bra 	$L__BB0_2;
$L__BB0_3:
	cvt.rzi.s32.f64 	%r14, %fd11;
	shl.b32 	%r15, %r1, 2;
	mov.u32 	%r16, _ZZ8findMeanPiiPdE3sum;
	add.s32 	%r8, %r16, %r15;
	st.shared.u32 	[%r8], %r14;
	bar.sync 	0;
	setp.lt.u32 	%p3, %r24, 2;
	@%p3 bra 	$L__BB0_7;
$L__BB0_4:
	shr.u32 	%r10, %r24, 1;
	setp.ge.u32 	%p4, %r1, %r10;
	@%p4 bra 	$L__BB0_6;
	shl.b32 	%r17, %r10, 2;
	add.s32 	%r18, %r8, %r17;
	ld.shared.u32 	%r19, [%r18];
	ld.shared.u32 	%r20, [%r8];
	add.s32 	%r21, %r20, %r19;
	st.shared.u32 	[%r8], %r21;
$L__BB0_6:
	bar.sync 	0;
	setp.gt.u32 	%p5, %r24, 3;
	mov.u32 	%r24, %r10;
	@%p5 bra 	$L__BB0_4;
$L__BB0_7:
	setp.ne.s32 	%p6, %r1, 0;
	@%p6 bra 	$L__BB0_9;
	ld.shared.u32 	%r22, [_ZZ8findMeanPiiPdE3sum];
	cvt.rn.f64.s32 	%fd7, %r22;
	cvta.to.global.u64 	%rd6, %rd3;
	mul.wide.u32 	%rd7, %r2, 8;
	add.s64 	%rd8, %rd6, %rd7;
	cvt.rn.f64.s32 	%fd8, %r11;
	div.rn.f64 	%fd9, %fd7, %fd8;
	st.global.f64 	[%rd8], %fd9;
$L__BB0_9:
	ret;

}
	// .globl	_Z23distanceFromMeanSquaredPiidPd
.visible .entry _Z23distanceFromMeanSquaredPiidPd(
	.param .u64 .ptr .align 1 _Z23distanceFromMeanSquaredPiidPd_param_0,
	.param .u32 _Z23distanceFromMeanSquaredPiidPd_param_1,
	.param .f64 _Z23distanceFromMeanSquaredPiidPd_param_2,
	.param .u64 .ptr .align 1 _Z23distanceFromMeanSquaredPiidPd_param_3
)
{
	.reg .pred 	%p<21>;
	.reg .b32 	%r<35>;
	.reg .b64 	%rd<9>;
	.reg .b64 	%fd<31>;
	// demoted variable
	.shared .align 8 .b8 _ZZ23distanceFromMeanSquaredPiidPdE16distanceFromMean[8192];
	ld.param.u64 	%rd2, [_Z23distanceFromMeanSquaredPiidPd_param_0];
	ld.param.u32 	%r16, [_Z23distanceFromMeanSquaredPiidPd_param_1];
	ld.param.f64 	%fd10, [_Z23distanceFromMeanSquaredPiidPd_param_2];
	ld.param.u64 	%rd3, [_Z23distanceFromMeanSquaredPiidPd_param_3];
	mov.u32 	%r1, %tid.x;
	mov.u32 	%r2, %ctaid.x;
	mov.u32 	%r34, %ntid.x;
	mad.lo.s32 	%r33, %r2, %r34, %r1;
	setp.ge.s32 	%p2, %r33, %r16;
	mov.f64 	%fd30, 0d0000000000000000;
	@%p2 bra 	$L__BB1_8;
	mov.f64 	%fd13, 0d4000000000000000;
	{
	.reg .b32 %temp; 
	mov.b64 	{%temp, %r5}, %fd13;
	}
	and.b32  	%r6, %r5, 2146435072;
	setp.eq.s32 	%p3, %r6, 1062207488;
	setp.lt.s32 	%p4, %r5, 0;
	selp.b32 	%r7, 0, 2146435072, %p4;
	and.b32  	%r17, %r5, 2147483647;
	setp.ne.s32 	%p5, %r17, 1071644672;
	and.pred  	%p1, %p3, %p5;
	or.b32  	%r8, %r7, -2147483648;
	mov.u32 	%r18, %nctaid.x;
	mul.lo.s32 	%r9, %r34, %r18;
	cvta.to.global.u64 	%rd1, %rd2;
	mov.f64 	%fd30, 0d0000000000000000;
	selp.b32 	%r26, %r8, %r7, %p1;
$L__BB1_2:
	setp.lt.s32 	%p6, %r5, 0;
	setp.eq.s32 	%p7, %r6, 1062207488;
	mul.wide.s32 	%rd4, %r33, 4;
	add.s64 	%rd5, %rd1, %rd4;
	ld.global.u32 	%r19, [%rd5];
	cvt.rn.f64.s32 	%fd14, %r19;
	sub.f64 	%fd2, %fd14, %fd10;
	{
	.reg .b32 %temp; 
	mov.b64 	{%temp, %r11}, %fd2;
	}
	abs.f64 	%fd3, %fd2;
	{ // callseq 0, 0
	.param .b64 param0;
	st.param.f64 	[param0], %fd3;
	.param .b64 retval0;
	call.uni (retval0), 
	__internal_accurate_pow, 
	(
	param0
	);
	ld.param.f64 	%fd15, [retval0];
	} // callseq 0
	setp.lt.s32 	%p9, %r11, 0;
	neg.f64 	%fd17, %fd15;
	selp.f64 	%fd18, %fd17, %fd15, %p7;
	selp.f64 	%fd19, %fd18, %fd15, %p9;
	setp.eq.f64 	%p10, %fd2, 0d0000000000000000;
	selp.b32 	%r20, %r11, 0, %p7;
	or.b32  	%r21, %r20, 2146435072;
	selp.b32 	%r22, %r21, %r20, %p6;
	mov.b32 	%r23, 0;
	mov.b64 	%fd20, {%r23, %r22};
	selp.f64 	%fd29, %fd20, %fd19, %p10;
	add.f64 	%fd21, %fd2, 0d4000000000000000;
	{
	.reg .b32 %temp; 
	mov.b64 	{%temp, %r24}, %fd21;
	}
	and.b32  	%r25, %r24, 2146435072;
	setp.ne.s32 	%p11, %r25, 2146435072;
	@%p11 bra 	$L__BB1_7;
	setp.num.f64 	%p12, %fd2, %fd2;
	@%p12 bra 	$L__BB1_5;
	mov.f64 	%fd22, 0d4000000000000000;
	add.rn.f64 	%fd29, %fd2, %fd22;
	bra.uni 	$L__BB1_7;
$L__BB1_5:
	setp.neu.f64 	%p13, %fd3, 0d7FF0000000000000;
	@%p13 bra 	$L__BB1_7;
	setp.lt.s32 	%p14, %r11, 0;
	selp.b32 	%r27, %r26, %r7, %p14;
	mov.b32 	%r28, 0;
	mov.b64 	%fd29, {%r28, %r27};
$L__BB1_7:
	setp.eq.f64 	%p15, %fd2, 0d3FF0000000000000;
	selp.f64 	%fd23, 0d3FF0000000000000, %fd29, %p15;
	add.f64 	%fd30, %fd30, %fd23;
	add.s32 	%r33, %r33, %r9;
	setp.lt.s32 	%p16, %r33, %r16;
	@%p16 bra 	$L__BB1_2;
$L__BB1_8:
	shl.b32 	%r29, %r1, 3;
	mov.u32 	%r30, _ZZ23distanceFromMeanSquaredPiidPdE16distanceFromMean;
	add.s32 	%r13, %r30, %r29;
	st.shared.f64 	[%r13], %fd30;
	bar.sync 	0;
	setp.lt.u32 	%p17, %r34, 2;
	@%p17 bra 	$L__BB1_12;
$L__BB1_9:
	shr.u32 	%r15, %r34, 1;
	setp.ge.u32 	%p18, %r1, %r15;
	@%p18 bra 	$L__BB1_11;
	shl.b32 	%r31, %r15, 3;
	add.s32 	%r32, %r13, %r31;
	ld.shared.f64 	%fd24, [%r32];
	ld.shared.f64 	%fd25, [%r13];
	add.f64 	%fd26, %fd24, %fd25;
	st.shared.f64 	[%r13], %fd26;
$L__BB1_11:
	bar.sync 	0;
	setp.gt.u32 	%p19, %r34, 3;
	mov.u32 	%r34, %r15;
	@%p19 bra 	$L__BB1_9;
$L__BB1_12:
	setp.ne.s32 	%p20, %r1, 0;
	@%p20 bra 	$L__BB1_14;
	ld.shared.f64 	%fd27, [_ZZ23distanceFromMeanSquaredPiidPdE16distanceFromMean];
	cvta.to.global.u64 	%rd6, %rd3;
	mul.wide.u32 	%rd7, %r2, 8;
	add.s64 	%rd8, %rd6, %rd7;
	st.global.f64 	[%rd8], %fd27;
$L__BB1_14:
	ret;

}
.func  (.param .b64 func_retval0) __internal_accurate_pow(
	.param .b64 __internal_accurate_pow_param_0
)
{
	.reg .pred 	%p<8>;
	.reg .b32 	%r<49>;
	.reg .b32 	%f<3>;
	.reg .b64 	%fd<109>;

	ld.param.f64 	%fd10, [__internal_accurate_pow_param_0];
	{
	.reg .b32 %temp; 
	mov.b64 	{%temp, %r46}, %fd10;
	}
	{
	.reg .b32 %temp; 
	mov.b64 	{%r45, %temp}, %fd10;
	}
	shr.u32 	%r47, %r46, 20;
	setp.gt.u32 	%p1, %r46, 1048575;
	@%p1 bra 	$L__BB2_2;
	mul.f64 	%fd11, %fd10, 0d4350000000000000;
	{
	.reg .b32 %temp; 
	mov.b64 	{%temp, %r46}, %fd11;
	}
	{
	.reg .b32 %temp; 
	mov.b64 	{%r45, %temp}, %fd11;
	}
	shr.u32 	%r16, %r46, 20;
	add.s32 	%r47, %r16, -54;
$L__BB2_2:
	add.s32 	%r48, %r47, -1023;
	and.b32  	%r17, %r46, -2146435073;
	or.b32  	%r18, %r17, 1072693248;
	mov.b64 	%fd107, {%r45, %r18};
	setp.lt.u32 	%p2, %r18, 1073127583;
	@%p2 bra 	$L__BB2_4;
	{
	.reg .b32 %temp; 
	mov.b64 	{%r19, %temp}, %fd107;
	}
	{
	.reg .b32 %temp; 
	mov.b64 	{%temp, %r20}, %fd107;
	}
	add.s32 	%r21, %r20, -1048576;
	mov.b64 	%fd107, {%r19, %r21};
	add.s32 	%r48, %r47, -1022;
$L__BB2_4:
	add.f64 	%fd12, %fd107, 0dBFF0000000000000;
	add.f64 	%fd13, %fd107, 0d3FF0000000000000;
	rcp.approx.ftz.f64 	%fd14, %fd13;
	neg.f64 	%fd15, %fd13;
	fma.rn.f64 	%fd16, %fd15, %fd14, 0d3FF0000000000000;
	fma.rn.f64 	%fd17, %fd16, %fd16, %fd16;
	fma.rn.f64 	%fd18, %fd17, %fd14, %fd14;
	mul.f64 	%fd19, %fd12, %fd18;
	fma.rn.f64 	%fd20, %fd12, %fd18, %fd19;
	mul.f64 	%fd21, %fd20, %fd20;
	fma.rn.f64 	%fd22, %fd21, 0d3EB0F5FF7D2CAFE2, 0d3ED0F5D241AD3B5A;
	fma.rn.f64 	%fd23, %fd22, %fd21, 0d3EF3B20A75488A3F;
	fma.rn.f64 	%fd24, %fd23, %fd21, 0d3F1745CDE4FAECD5;
	fma.rn.f64 	%fd25, %fd24, %fd21, 0d3F3C71C7258A578B;
	fma.rn.f64 	%fd26, %fd25, %fd21, 0d3F6249249242B910;
	fma.rn.f64 	%fd27, %fd26, %fd21, 0d3F89999999999DFB;
	sub.f64 	%fd28, %fd12, %fd20;
	add.f64 	%fd29, %fd28, %fd28;
	neg.f64 	%fd30, %fd20;
	fma.rn.f64 	%fd31, %fd30, %fd12, %fd29;
	mul.f64 	%fd32, %fd18, %fd31;
	fma.rn.f64 	%fd33, %fd21, %fd27, 0d3FB5555555555555;
	mov.f64 	%fd34, 0d3FB5555555555555;
	sub.f64 	%fd35, %fd34, %fd33;
	fma.rn.f64 	%fd36, %fd21, %fd27, %fd35;
	add.f64 	%fd37, %fd36, 0dBC46A4CB00B9E7B0;
	add.f64 	%fd38, %fd33, %fd37;
	sub.f64 	%fd39, %fd33, %fd38;
	add.f64 	%fd40, %fd37, %fd39;
	mul.rn.f64 	%fd41, %fd20, %fd20;
	neg.f64 	%fd42, %fd41;
	fma.rn.f64 	%fd43, %fd20, %fd20, %fd42;
	{
	.reg .b32 %temp; 
	mov.b64 	{%r22, %temp}, %fd32;
	}
	{
	.reg .b32 %temp; 
	mov.b64 	{%temp, %r23}, %fd32;
	}
	add.s32 	%r24, %r23, 1048576;
	mov.b64 	%fd44, {%r22, %r24};
	fma.rn.f64 	%fd45, %fd20, %fd44, %fd43;
	mul.rn.f64 	%fd46, %fd41, %fd20;
	neg.f64 	%fd47, %fd46;
	fma.rn.f64 	%fd48, %fd41, %fd20, %fd47;
	fma.rn.f64 	%fd49, %fd41, %fd32, %fd48;
	fma.rn.f64 	%fd50, %fd45, %fd20, %fd49;
	mul.rn.f64 	%fd51, %fd38, %fd46;
	neg.f64 	%fd52, %fd51;
	fma.rn.f64 	%fd53, %fd38, %fd46, %fd52;
	fma.rn.f64 	%fd54, %fd38, %fd50, %fd53;
	fma.rn.f64 	%fd55, %fd40, %fd46, %fd54;
	add.f64 	%fd56, %fd51, %fd55;
	sub.f64 	%fd57, %fd51, %fd56;
	add.f64 	%fd58, %fd55, %fd57;
	add.f64 	%fd59, %fd20, %fd56;
	sub.f64 	%fd60, %fd20, %fd59;
	add.f64 	%fd61, %fd56, %fd60;
	add.f64 	%fd62, %fd58, %fd61;
	add.f64 	%fd63, %fd32, %fd62;
	add.f64 	%fd64, %fd59, %fd63;
	sub.f64 	%fd65, %fd59, %fd64;
	add.f64 	%fd66, %fd63, %fd65;
	xor.b32  	%r25, %r48, -2147483648;
	mov.b32 	%r26, 1127219200;
	mov.b64 	%fd67, {%r25, %r26};
	mov.b32 	%r27, -2147483648;
	mov.b64 	%fd68, {%r27, %r26};
	sub.f64 	%fd69, %fd67, %fd68;
	fma.rn.f64 	%fd70, %fd69, 0d3FE62E42FEFA39EF, %fd64;
	fma.rn.f64 	%fd71, %fd69, 0dBFE62E42FEFA39EF, %fd70;
	sub.f64 	%fd72, %fd71, %fd64;
	sub.f64 	%fd73, %fd66, %fd72;
	fma.rn.f64 	%fd74, %fd69, 0d3C7ABC9E3B39803F, %fd73;
	add.f64 	%fd75, %fd70, %fd74;
	sub.f64 	%fd76, %fd70, %fd75;
	add.f64 	%fd77, %fd74, %fd76;
	mov.f64 	%fd78, 0d4000000000000000;
	{
	.reg .b32 %temp; 
	mov.b64 	{%temp, %r28}, %fd78;
	}
	{
	.reg .b32 %temp; 
	mov.b64 	{%r29, %temp}, %fd78;
	}
	shl.b32 	%r30, %r28, 1;
	setp.gt.u32 	%p3, %r30, -33554433;
	and.b32  	%r31, %r28, -15728641;
	selp.b32 	%r32, %r31, %r28, %p3;
	mov.b64 	%fd79, {%r29, %r32};
	mul.rn.f64 	%fd80, %fd75, %fd79;
	neg.f64 	%fd81, %fd80;
	fma.rn.f64 	%fd82, %fd75, %fd79, %fd81;
	fma.rn.f64 	%fd83, %fd77, %fd79, %fd82;
	add.f64 	%fd4, %fd80, %fd83;
	sub.f64 	%fd84, %fd80, %fd4;
	add.f64 	%fd5, %fd83, %fd84;
	fma.rn.f64 	%fd85, %fd4, 0d3FF71547652B82FE, 0d4338000000000000;
	{
	.reg .b32 %temp; 
	mov.b64 	{%r13, %temp}, %fd85;
	}
	mov.f64 	%fd86, 0dC338000000000000;
	add.rn.f64 	%fd87, %fd85, %fd86;
	fma.rn.f64 	%fd88, %fd87, 0dBFE62E42FEFA39EF, %fd4;
	fma.rn.f64 	%fd89, %fd87, 0dBC7ABC9E3B39803F, %fd88;
	fma.rn.f64 	%fd90, %fd89, 0d3E5ADE1569CE2BDF, 0d3E928AF3FCA213EA;
	fma.rn.f64 	%fd91, %fd90, %fd89, 0d3EC71DEE62401315;
	fma.rn.f64 	%fd92, %fd91, %fd89, 0d3EFA01997C89EB71;
	fma.rn.f64 	%fd93, %fd92, %fd89, 0d3F2A01A014761F65;
	fma.rn.f64 	%fd94, %fd93, %fd89, 0d3F56C16C1852B7AF;
	fma.rn.f64 	%fd95, %fd94, %fd89, 0d3F81111111122322;
	fma.rn.f64 	%fd96, %fd95, %fd89, 0d3FA55555555502A1;
	fma.rn.f64 	%fd97, %fd96, %fd89, 0d3FC5555555555511;
	fma.rn.f64 	%fd98, %fd97, %fd89, 0d3FE000000000000B;
	fma.rn.f64 	%fd99, %fd98, %fd89, 0d3FF0000000000000;
	fma.rn.f64 	%fd100, %fd99, %fd89, 0d3FF0000000000000;
	{
	.reg .b32 %temp; 
	mov.b64 	{%r14, %temp}, %fd100;
	}
	{
	.reg .b32 %temp; 
	mov.b64 	{%temp, %r15}, %fd100;
	}
	shl.b32 	%r33, %r13, 20;
	add.s32 	%r34, %r33, %r15;
	mov.b64 	%fd108, {%r14, %r34};
	{
	.reg .b32 %temp; 
	mov.b64 	{%temp, %r35}, %fd4;
	}
	mov.b32 	%f2, %r35;
	abs.f32 	%f1, %f2;
	setp.lt.f32 	%p4, %f1, 0f4086232B;
	@%p4 bra 	$L__BB2_7;
	setp.lt.f64 	%p5, %fd4, 0d0000000000000000;
	add.f64 	%fd101, %fd4, 0d7FF0000000000000;
	selp.f64 	%fd108, 0d0000000000000000, %fd101, %p5;
	setp.geu.f32 	%p6, %f1, 0f40874800;
	@%p6 bra 	$L__BB2_7;
	shr.u32 	%r36, %r13, 31;
	add.s32 	%r37, %r13, %r36;
	shr.s32 	%r38, %r37, 1;
	shl.b32 	%r39, %r38, 20;
	add.s32 	%r40, %r15, %r39;
	mov.b64 	%fd102, {%r14, %r40};
	sub.s32 	%r41, %r13, %r38;
	shl.b32 	%r42, %r41, 20;
	add.s32 	%r43, %r42, 1072693248;
	mov.b32 	%r44, 0;
	mov.b64 	%fd103, {%r44, %r43};
	mul.f64 	%fd108, %fd103, %fd102;
$L__BB2_7:
	abs.f64 	%fd104, %fd108;
	setp.eq.f64 	%p7, %fd104, 0d7FF0000000000000;
	fma.rn.f64 	%fd105, %fd108, %fd5, %fd108;
	selp.f64 	%fd106, %fd108, %fd105, %p7;
	st.param.f64 	[func_retval0], %fd106;
	ret;

}


// ===== COMPILED SASS (sm_100) =====

	.target	sm_100

	.elftype	@"ET_EXEC"


//--------------------- .note.nv.tkinfo           --------------------------
	.section	.note.nv.tkinfo,"",@"SHT_NOTE"
	.sectionflags	@"SHF_NOTE_NV_TKINFO"
	.tkinfo
        /*0018*/ 	.word	0x00000002
        /*0030*/ 	.string	""
        /*0030*/ 	.string	"ptxas"
        /*0030*/ 	.string	"Cuda compilation tools, release 13.0, V13.0.88"
        /*0030*/ 	.string	"Build cuda_13.0.r13.0/compiler.36424714_0"
        /*0030*/ 	.string	"-arch sm_100 -m 64 "



//--------------------- .note.nv.cuinfo           --------------------------
	.section	.note.nv.cuinfo,"",@"SHT_NOTE"
	.sectionflags	@"SHF_NOTE_NV_CUINFO"
        /*0018*/ 	.short	0x0002
        /*001a*/ 	.short	0x0064
        /*001c*/ 	.short	0x0082
	.zero		2


//--------------------- .nv.info                  --------------------------
	.section	.nv.info,"",@"SHT_CUDA_INFO"
	.align	4


	//----- nvinfo : EIATTR_REGCOUNT
	.align		4
        /*0000*/ 	.byte	0x04, 0x2f
        /*0002*/ 	.short	(.L_1 - .L_0)
	.align		4
.L_0:
        /*0004*/ 	.word	index@(_Z8findMeanPiiPd)
        /*0008*/ 	.word	0x0000001a


	//----- nvinfo : EIATTR_FRAME_SIZE
	.align		4
.L_1:
        /*000c*/ 	.byte	0x04, 0x11
        /*000e*/ 	.short	(.L_3 - .L_2)
	.align		4
.L_2:
        /*0010*/ 	.word	index@($__internal_0_$__cuda_sm20_div_rn_f64_full)
        /*0014*/ 	.word	0x00000000


	//----- nvinfo : EIATTR_FRAME_SIZE
	.align		4
.L_3:
        /*0018*/ 	.byte	0x04, 0x11
        /*001a*/ 	.short	(.L_5 - .L_4)
	.align		4
.L_4:
        /*001c*/ 	.word	index@(_Z8findMeanPiiPd)
        /*0020*/ 	.word	0x00000000


	//----- nvinfo : EIATTR_REGCOUNT
	.align		4
.L_5:
        /*0024*/ 	.byte	0x04, 0x2f
        /*0026*/ 	.short	(.L_7 - .L_6)
	.align		4
.L_6:
        /*0028*/ 	.word	index@(_Z23distanceFromMeanSquaredPiidPd)
        /*002c*/ 	.word	0x00000020


	//----- nvinfo : EIATTR_FRAME_SIZE
	.align		4
.L_7:
        /*0030*/ 	.byte	0x04, 0x11
        /*0032*/ 	.short	(.L_9 - .L_8)
	.align		4
.L_8:
        /*0034*/ 	.word	index@($_Z23distanceFromMeanSquaredPiidPd$__internal_accurate_pow)
        /*0038*/ 	.word	0x00000000


	//----- nvinfo : EIATTR_FRAME_SIZE
	.align		4
.L_9:
        /*003c*/ 	.byte	0x04, 0x11
        /*003e*/ 	.short	(.L_11 - .L_10)
	.align		4
.L_10:
        /*0040*/ 	.word	index@(_Z23distanceFromMeanSquaredPiidPd)
        /*0044*/ 	.word	0x00000000


	//----- nvinfo : EIATTR_MIN_STACK_SIZE
	.align		4
.L_11:
        /*0048*/ 	.byte	0x04, 0x12
        /*004a*/ 	.short	(.L_13 - .L_12)
	.align		4
.L_12:
        /*004c*/ 	.word	index@(_Z23distanceFromMeanSquaredPiidPd)
        /*0050*/ 	.word	0x00000000


	//----- nvinfo : EIATTR_MIN_STACK_SIZE
	.align		4
.L_13:
        /*0054*/ 	.byte	0x04, 0x12
        /*0056*/ 	.short	(.L_15 - .L_14)
	.align		4
.L_14:
        /*0058*/ 	.word	index@(_Z8findMeanPiiPd)
        /*005c*/ 	.word	0x00000000
.L_15:


//--------------------- .nv.compat                --------------------------
	.section	.nv.compat,"",@"SHT_CUDA_COMPAT_INFO"
	.align	4
        /*0000*/ 	.byte	0x02, 0x09, 0x00, 0x00, 0x02, 0x02, 0x01, 0x00, 0x02, 0x05, 0x05, 0x00, 0x03, 0x07, 0x01, 0x01
        /*0010*/ 	.byte	0x02, 0x03, 0x00, 0x00, 0x02, 0x06, 0x01, 0x00, 0x04, 0x0b, 0x08, 0x00, 0x01, 0x00, 0x00, 0x00
        /*0020*/ 	.byte	0x00, 0x00, 0x00, 0x00


//--------------------- .nv.info._Z23distanceFromMeanSquaredPiidPd --------------------------
	.section	.nv.info._Z23distanceFromMeanSquaredPiidPd,"",@"SHT_CUDA_INFO"
	.sectionflags	@""
	.align	4


	//----- nvinfo : EIATTR_CUDA_API_VERSION
	.align		4
        /*0000*/ 	.byte	0x04, 0x37
        /*0002*/ 	.short	(.L_17 - .L_16)
.L_16:
        /*0004*/ 	.word	0x00000082


	//----- nvinfo : EIATTR_KPARAM_INFO
	.align		4
.L_17:
        /*0008*/ 	.byte	0x04, 0x17
        /*000a*/ 	.short	(.L_19 - .L_18)
.L_18:
        /*000c*/ 	.word	0x00000000
        /*0010*/ 	.short	0x0003
        /*0012*/ 	.short	0x0018
        /*0014*/ 	.byte	0x00, 0xf5, 0x21, 0x00


	//----- nvinfo : EIATTR_KPARAM_INFO
	.align		4
.L_19:
        /*0018*/ 	.byte	0x04, 0x17
        /*001a*/ 	.short	(.L_21 - .L_20)
.L_20:
        /*001c*/ 	.word	0x00000000
        /*0020*/ 	.short	0x0002
        /*0022*/ 	.short	0x0010
        /*0024*/ 	.byte	0x00, 0xf0, 0x21, 0x00


	//----- nvinfo : EIATTR_KPARAM_INFO
	.align		4
.L_21:
        /*0028*/ 	.byte	0x04, 0x17
        /*002a*/ 	.short	(.L_23 - .L_22)
.L_22:
        /*002c*/ 	.word	0x00000000
        /*0030*/ 	.short	0x0001
        /*0032*/ 	.short	0x0008
        /*0034*/ 	.byte	0x00, 0xf0, 0x11, 0x00


	//----- nvinfo : EIATTR_KPARAM_INFO
	.align		4
.L_23:
        /*0038*/ 	.byte	0x04, 0x17
        /*003a*/ 	.short	(.L_25 - .L_24)
.L_24:
        /*003c*/ 	.word	0x00000000
        /*0040*/ 	.short	0x0000
        /*0042*/ 	.short	0x0000
        /*0044*/ 	.byte	0x00, 0xf5, 0x21, 0x00


	//----- nvinfo : EIATTR_SPARSE_MMA_MASK
	.align		4
.L_25:
        /*0048*/ 	.byte	0x03, 0x50
        /*004a*/ 	.short	0x0000


	//----- nvinfo : EIATTR_MAXREG_COUNT
	.align		4
        /*004c*/ 	.byte	0x03, 0x1b
        /*004e*/ 	.short	0x00ff


	//----- nvinfo : EIATTR_NUM_BARRIERS
	.align		4
        /*0050*/ 	.byte	0x02, 0x4c
        /*0052*/ 	.byte	0x01
	.zero		1


	//----- nvinfo : EIATTR_MERCURY_ISA_VERSION
	.align		4
        /*0054*/ 	.byte	0x03, 0x5f
        /*0056*/ 	.short	0x0101


	//----- nvinfo : EIATTR_VRC_CTA_INIT_COUNT
	.align		4
        /*0058*/ 	.byte	0x02, 0x4a
	.zero		1
	.zero		1


	//----- nvinfo : EIATTR_EXIT_INSTR_OFFSETS
	.align		4
        /*005c*/ 	.byte	0x04, 0x1c
        /*005e*/ 	.short	(.L_27 - .L_26)


	//   ....[0]....
.L_26:
        /*0060*/ 	.word	0x00000450


	//   ....[1]....
        /*0064*/ 	.word	0x000004d0


	//----- nvinfo : EIATTR_CRS_STACK_SIZE
	.align		4
.L_27:
        /*0068*/ 	.byte	0x04, 0x1e
        /*006a*/ 	.short	(.L_29 - .L_28)
.L_28:
        /*006c*/ 	.word	0x00000000


	//----- nvinfo : EIATTR_CBANK_PARAM_SIZE
	.align		4
.L_29:
        /*0070*/ 	.byte	0x03, 0x19
        /*0072*/ 	.short	0x0020


	//----- nvinfo : EIATTR_PARAM_CBANK
	.align		4
        /*0074*/ 	.byte	0x04, 0x0a
        /*0076*/ 	.short	(.L_31 - .L_30)
	.align		4
.L_30:
        /*0078*/ 	.word	index@(.nv.constant0._Z23distanceFromMeanSquaredPiidPd)
        /*007c*/ 	.short	0x0380
        /*007e*/ 	.short	0x0020


	//----- nvinfo : EIATTR_SW_WAR
	.align		4
.L_31:
        /*0080*/ 	.byte	0x04, 0x36
        /*0082*/ 	.short	(.L_33 - .L_32)
.L_32:
        /*0084*/ 	.word	0x00000008
.L_33:


//--------------------- .nv.info._Z8findMeanPiiPd --------------------------
	.section	.nv.info._Z8findMeanPiiPd,"",@"SHT_CUDA_INFO"
	.sectionflags	@""
	.align	4


	//----- nvinfo : EIATTR_CUDA_API_VERSION
	.align		4
        /*0000*/ 	.byte	0x04, 0x37
        /*0002*/ 	.short	(.L_35 - .L_34)
.L_34:
        /*0004*/ 	.word	0x00000082


	//----- nvinfo : EIATTR_KPARAM_INFO
	.align		4
.L_35:
        /*0008*/ 	.byte	0x04, 0x17
        /*000a*/ 	.short	(.L_37 - .L_36)
.L_36:
        /*000c*/ 	.word	0x00000000
        /*0010*/ 	.short	0x0002
        /*0012*/ 	.short	0x0010
        /*0014*/ 	.byte	0x00, 0xf5, 0x21, 0x00


	//----- nvinfo : EIATTR_KPARAM_INFO
	.align		4
.L_37:
        /*0018*/ 	.byte	0x04, 0x17
        /*001a*/ 	.short	(.L_39 - .L_38)
.L_38:
        /*001c*/ 	.word	0x00000000
        /*0020*/ 	.short	0x0001
        /*0022*/ 	.short	0x0008
        /*0024*/ 	.byte	0x00, 0xf0, 0x11, 0x00


	//----- nvinfo : EIATTR_KPARAM_INFO
	.align		4
.L_39:
        /*0028*/ 	.byte	0x04, 0x17
        /*002a*/ 	.short	(.L_41 - .L_40)
.L_40:
        /*002c*/ 	.word	0x00000000
        /*0030*/ 	.short	0x0000
        /*0032*/ 	.short	0x0000
        /*0034*/ 	.byte	0x00, 0xf5, 0x21, 0x00


	//----- nvinfo : EIATTR_SPARSE_MMA_MASK
	.align		4
.L_41:
        /*0038*/ 	.byte	0x03, 0x50
        /*003a*/ 	.short	0x0000


	//----- nvinfo : EIATTR_MAXREG_COUNT
	.align		4
        /*003c*/ 	.byte	0x03, 0x1b
        /*003e*/ 	.short	0x00ff


	//----- nvinfo : EIATTR_NUM_BARRIERS
	.align		4
        /*0040*/ 	.byte	0x02, 0x4c
        /*0042*/ 	.byte	0x01
	.zero		1


	//----- nvinfo : EIATTR_MERCURY_ISA_VERSION
	.align		4
        /*0044*/ 	.byte	0x03, 0x5f
        /*0046*/ 	.short	0x0101


	//----- nvinfo : EIATTR_VRC_CTA_INIT_COUNT
	.align		4
        /*0048*/ 	.byte	0x02, 0x4a
	.zero		1
	.zero		1


	//----- nvinfo : EIATTR_EXIT_INSTR_OFFSETS
	.align		4
        /*004c*/ 	.byte	0x04, 0x1c
        /*004e*/ 	.short	(.L_43 - .L_42)


	//   ....[0]....
.L_42:
        /*0050*/ 	.word	0x000002d0


	//   ....[1]....
        /*0054*/ 	.word	0x000004a0


	//----- nvinfo : EIATTR_CRS_STACK_SIZE
	.align		4
.L_43:
        /*0058*/ 	.byte	0x04, 0x1e
        /*005a*/ 	.short	(.L_45 - .L_44)
.L_44:
        /*005c*/ 	.word	0x00000000


	//----- nvinfo : EIATTR_CBANK_PARAM_SIZE
	.align		4
.L_45:
        /*0060*/ 	.byte	0x03, 0x19
        /*0062*/ 	.short	0x0018


	//----- nvinfo : EIATTR_PARAM_CBANK
	.align		4
        /*0064*/ 	.byte	0x04, 0x0a
        /*0066*/ 	.short	(.L_47 - .L_46)
	.align		4
.L_46:
        /*0068*/ 	.word	index@(.nv.constant0._Z8findMeanPiiPd)
        /*006c*/ 	.short	0x0380
        /*006e*/ 	.short	0x0018


	//----- nvinfo : EIATTR_SW_WAR
	.align		4
.L_47:
        /*0070*/ 	.byte	0x04, 0x36
        /*0072*/ 	.short	(.L_49 - .L_48)
.L_48:
        /*0074*/ 	.word	0x00000008
.L_49:


//--------------------- .nv.callgraph             --------------------------
	.section	.nv.callgraph,"",@"SHT_CUDA_CALLGRAPH"
	.align	4
	.sectionentsize	8
	.align		4
        /*0000*/ 	.word	0x00000000
	.align		4
        /*0004*/ 	.word	0xffffffff
	.align		4
        /*0008*/ 	.word	0x00000000
	.align		4
        /*000c*/ 	.word	0xfffffffe
	.align		4
        /*0010*/ 	.word	0x00000000
	.align		4
        /*0014*/ 	.word	0xfffffffd
	.align		4
        /*0018*/ 	.word	0x00000000
	.align		4
        /*001c*/ 	.word	0xfffffffc


//--------------------- .text._Z23distanceFromMeanSquaredPiidPd --------------------------
	.section	.text._Z23distanceFromMeanSquaredPiidPd,"ax",@progbits
	.align	128
        .global         _Z23distanceFromMeanSquaredPiidPd
        .type           _Z23distanceFromMeanSquaredPiidPd,@function
        .size           _Z23distanceFromMeanSquaredPiidPd,(.L_x_22 - _Z23distanceFromMeanSquaredPiidPd)
        .other          _Z23distanceFromMeanSquaredPiidPd,@"STO_CUDA_ENTRY STV_DEFAULT"
_Z23distanceFromMeanSquaredPiidPd:
.text._Z23distanceFromMeanSquaredPiidPd:
[----:B------:R-:W-:Y:S01]  /*0000*/  LDC R1, c[0x0][0x37c] ;  /* 0x0000df00ff017b82 */ /* 0x000fe20000000800 */
[----:B------:R-:W0:Y:S01]  /*0010*/  S2R R2, SR_TID.X ;  /* 0x0000000000027919 */ /* 0x000e220000002100 */
[----:B------:R-:W1:Y:S01]  /*0020*/  LDCU UR4, c[0x0][0x360] ;  /* 0x00006c00ff0477ac */ /* 0x000e620008000800 */
[----:B------:R-:W-:Y:S01]  /*0030*/  BSSY.RECONVERGENT B0, `(.L_x_0) ;  /* 0x000002d000007945 */ /* 0x000fe20003800200 */
[----:B------:R-:W-:Y:S01]  /*0040*/  CS2R R4, SRZ ;  /* 0x0000000000047805 */ /* 0x000fe2000001ff00 */
[----:B------:R-:W0:Y:S01]  /*0050*/  S2R R3, SR_CTAID.X ;  /* 0x0000000000037919 */ /* 0x000e220000002500 */
[----:B------:R-:W2:Y:S01]  /*0060*/  LDCU UR5, c[0x0][0x388] ;  /* 0x00007100ff0577ac */ /* 0x000ea20008000800 */
[----:B------:R-:W3:Y:S01]  /*0070*/  LDCU.64 UR6, c[0x0][0x358] ;  /* 0x00006b00ff0677ac */ /* 0x000ee20008000a00 */
[----:B------:R-:W4:Y:S01]  /*0080*/  LDCU UR12, c[0x0][0x388] ;  /* 0x00007100ff0c77ac */ /* 0x000f220008000800 */
[----:B------:R-:W0:Y:S01]  /*0090*/  LDCU.64 UR8, c[0x0][0x390] ;  /* 0x00007200ff0877ac */ /* 0x000e220008000a00 */
[----:B-1----:R-:W-:-:S02]  /*00a0*/  IMAD.U32 R26, RZ, RZ, UR4 ;  /* 0x00000004ff1a7e24 */ /* 0x002fc4000f8e00ff */
[----:B0-----:R-:W-:-:S05]  /*00b0*/  IMAD R27, R3, UR4, R2 ;  /* 0x00000004031b7c24 */ /* 0x001fca000f8e0202 */
[----:B--2---:R-:W-:-:S13]  /*00c0*/  ISETP.GE.AND P0, PT, R27, UR5, PT ;  /* 0x000000051b007c0c */ /* 0x004fda000bf06270 */
[----:B---34-:R-:W-:Y:S05]  /*00d0*/  @P0 BRA `(.L_x_1) ;  /* 0x0000000000880947 */ /* 0x018fea0003800000 */
[----:B------:R-:W0:Y:S01]  /*00e0*/  LDC.64 R6, c[0x0][0x380] ;  /* 0x0000e000ff067b82 */ /* 0x000e220000000a00 */
[----:B------:R-:W1:Y:S01]  /*00f0*/  LDCU UR4, c[0x0][0x370] ;  /* 0x00006e00ff0477ac */ /* 0x000e620008000800 */
[----:B------:R-:W-:Y:S01]  /*0100*/  CS2R R4, SRZ ;  /* 0x0000000000047805 */ /* 0x000fe2000001ff00 */
[----:B-1----:R-:W-:-:S07]  /*0110*/  IMAD R28, R26, UR4, RZ ;  /* 0x000000041a1c7c24 */ /* 0x002fce000f8e02ff */
.L_x_5:
[----:B0-----:R-:W-:-:S06]  /*0120*/  IMAD.WIDE R10, R27, 0x4, R6 ;  /* 0x000000041b0a7825 */ /* 0x001fcc00078e0206 */
[----:B------:R-:W2:Y:S01]  /*0130*/  LDG.E R10, desc[UR6][R10.64] ;  /* 0x000000060a0a7981 */ /* 0x000ea2000c1e1900 */
[----:B------:R-:W-:Y:S01]  /*0140*/  IMAD.IADD R27, R28, 0x1, R27 ;  /* 0x000000011c1b7824 */ /* 0x000fe200078e021b */
[----:B------:R-:W-:Y:S01]  /*0150*/  BSSY.RECONVERGENT B1, `(.L_x_2) ;  /* 0x0000006000017945 */ /* 0x000fe20003800200 */
[----:B------:R-:W-:-:S03]  /*0160*/  MOV R0, 0x1b0 ;  /* 0x000001b000007802 */ /* 0x000fc60000000f00 */
[----:B------:R-:W-:Y:S01]  /*0170*/  ISETP.GE.AND P0, PT, R27, UR12, PT ;  /* 0x0000000c1b007c0c */ /* 0x000fe2000bf06270 */
[----:B--2---:R-:W0:Y:S02]  /*0180*/  I2F.F64 R8, R10 ;  /* 0x0000000a00087312 */ /* 0x004e240000201c00 */
[----:B0-----:R-:W-:-:S11]  /*0190*/  DADD R8, R8, -UR8 ;  /* 0x8000000808087e29 */ /* 0x001fd60008000000 */
[----:B------:R-:W-:Y:S05]  /*01a0*/  CALL.REL.NOINC `($_Z23distanceFromMeanSquaredPiidPd$__internal_accurate_pow) ;  /* 0x0000000000cc7944 */ /* 0x000fea0003c00000 */
[----:B------:R-:W-:Y:S05]  /*01b0*/  BSYNC.RECONVERGENT B1 ;  /* 0x0000000000017941 */ /* 0x000fea0003800200 */
.L_x_2:
[C---:B------:R-:W-:Y:S01]  /*01c0*/  DADD R10, R8.reuse, 2 ;  /* 0x40000000080a7429 */ /* 0x040fe20000000000 */
[----:B------:R-:W-:Y:S01]  /*01d0*/  BSSY.RECONVERGENT B1, `(.L_x_3) ;  /* 0x000000d000017945 */ /* 0x000fe20003800200 */
[----:B------:R-:W-:-:S08]  /*01e0*/  DSETP.NEU.AND P1, PT, R8, RZ, PT ;  /* 0x000000ff0800722a */ /* 0x000fd00003f2d000 */
[----:B------:R-:W-:Y:S02]  /*01f0*/  LOP3.LUT R10, R11, 0x7ff00000, RZ, 0xc0, !PT ;  /* 0x7ff000000b0a7812 */ /* 0x000fe400078ec0ff */
[----:B------:R-:W-:Y:S02]  /*0200*/  FSEL R11, R14, RZ, P1 ;  /* 0x000000ff0e0b7208 */ /* 0x000fe40000800000 */
[----:B------:R-:W-:Y:S02]  /*0210*/  ISETP.NE.AND P2, PT, R10, 0x7ff00000, PT ;  /* 0x7ff000000a00780c */ /* 0x000fe40003f45270 */
[----:B------:R-:W-:-:S11]  /*0220*/  FSEL R10, R12, RZ, P1 ;  /* 0x000000ff0c0a7208 */ /* 0x000fd60000800000 */
[----:B------:R-:W-:Y:S05]  /*0230*/  @P2 BRA `(.L_x_4) ;  /* 0x0000000000182947 */ /* 0x000fea0003800000 */
[----:B------:R-:W-:-:S14]  /*0240*/  DSETP.NAN.AND P1, PT, R8, R8, PT ;  /* 0x000000080800722a */ /* 0x000fdc0003f28000 */
[----:B------:R-:W-:Y:S01]  /*0250*/  @P1 DADD R10, R8, 2 ;  /* 0x40000000080a1429 */ /* 0x000fe20000000000 */
[----:B------:R-:W-:Y:S10]  /*0260*/  @P1 BRA `(.L_x_4) ;  /* 0x00000000000c1947 */ /* 0x000ff40003800000 */
[----:B------:R-:W-:-:S14]  /*0270*/  DSETP.NEU.AND P1, PT, |R8|, +INF , PT ;  /* 0x7ff000000800742a */ /* 0x000fdc0003f2d200 */
[----:B------:R-:W-:Y:S02]  /*0280*/  @!P1 IMAD.MOV.U32 R10, RZ, RZ, 0x0 ;  /* 0x00000000ff0a9424 */ /* 0x000fe400078e00ff */
[----:B------:R-:W-:-:S07]  /*0290*/  @!P1 IMAD.MOV.U32 R11, RZ, RZ, 0x7ff00000 ;  /* 0x7ff00000ff0b9424 */ /* 0x000fce00078e00ff */
.L_x_4:
[----:B------:R-:W-:Y:S05]  /*02a0*/  BSYNC.RECONVERGENT B1 ;  /* 0x0000000000017941 */ /* 0x000fea0003800200 */
.L_x_3:
[----:B------:R-:W-:-:S06]  /*02b0*/  DSETP.NEU.AND P1, PT, R8, 1, PT ;  /* 0x3ff000000800742a */ /* 0x000fcc0003f2d000 */
[----:B------:R-:W-:Y:S02]  /*02c0*/  FSEL R8, R10, RZ, P1 ;  /* 0x000000ff0a087208 */ /* 0x000fe40000800000 */
[----:B------:R-:W-:-:S06]  /*02d0*/  FSEL R9, R11, 1.875, P1 ;  /* 0x3ff000000b097808 */ /* 0x000fcc0000800000 */
[----:B------:R-:W-:Y:S01]  /*02e0*/  DADD R4, R4, R8 ;  /* 0x0000000004047229 */ /* 0x000fe20000000008 */
[----:B------:R-:W-:Y:S10]  /*02f0*/  @!P0 BRA `(.L_x_5) ;  /* 0xfffffffc00888947 */ /* 0x000ff4000383ffff */
.L_x_1:
[----:B------:R-:W-:Y:S05]  /*0300*/  BSYNC.RECONVERGENT B0 ;  /* 0x0000000000007941 */ /* 0x000fea0003800200 */
.L_x_0:
[----:B------:R-:W0:Y:S01]  /*0310*/  S2UR UR5, SR_CgaCtaId ;  /* 0x00000000000579c3 */ /* 0x000e220000008800 */
[----:B------:R-:W-:Y:S01]  /*0320*/  UMOV UR4, 0x400 ;  /* 0x0000040000047882 */ /* 0x000fe20000000000 */
[----:B------:R-:W-:Y:S02]  /*0330*/  ISETP.GE.U32.AND P1, PT, R26, 0x2, PT ;  /* 0x000000021a00780c */ /* 0x000fe40003f26070 */
[----:B------:R-:W-:Y:S01]  /*0340*/  ISETP.NE.AND P0, PT, R2, RZ, PT ;  /* 0x000000ff0200720c */ /* 0x000fe20003f05270 */
[----:B0-----:R-:W-:-:S06]  /*0350*/  ULEA UR4, UR5, UR4, 0x18 ;  /* 0x0000000405047291 */ /* 0x001fcc000f8ec0ff */
[----:B------:R-:W-:-:S05]  /*0360*/  LEA R9, R2, UR4, 0x3 ;  /* 0x0000000402097c11 */ /* 0x000fca000f8e18ff */
[----:B------:R0:W-:Y:S01]  /*0370*/  STS.64 [R9], R4 ;  /* 0x0000000409007388 */ /* 0x0001e20000000a00 */
[----:B------:R-:W-:Y:S06]  /*0380*/  BAR.SYNC.DEFER_BLOCKING 0x0 ;  /* 0x0000000000007b1d */ /* 0x000fec0000010000 */
[----:B------:R-:W-:Y:S05]  /*0390*/  @!P1 BRA `(.L_x_6) ;  /* 0x00000000002c9947 */ /* 0x000fea0003800000 */
.L_x_7:
[----:B------:R-:W-:-:S04]  /*03a0*/  SHF.R.U32.HI R8, RZ, 0x1, R26 ;  /* 0x00000001ff087819 */ /* 0x000fc8000001161a */
[----:B------:R-:W-:-:S13]  /*03b0*/  ISETP.GE.U32.AND P1, PT, R2, R8, PT ;  /* 0x000000080200720c */ /* 0x000fda0003f26070 */
[----:B------:R-:W-:Y:S01]  /*03c0*/  @!P1 IMAD R0, R8, 0x8, R9 ;  /* 0x0000000808009824 */ /* 0x000fe200078e0209 */
[----:B------:R-:W-:Y:S04]  /*03d0*/  @!P1 LDS.64 R6, [R9] ;  /* 0x0000000009069984 */ /* 0x000fe80000000a00 */
[----:B0-----:R-:W0:Y:S02]  /*03e0*/  @!P1 LDS.64 R4, [R0] ;  /* 0x0000000000049984 */ /* 0x001e240000000a00 */
[----:B0-----:R-:W-:-:S07]  /*03f0*/  @!P1 DADD R4, R4, R6 ;  /* 0x0000000004049229 */ /* 0x001fce0000000006 */
[----:B------:R1:W-:Y:S01]  /*0400*/  @!P1 STS.64 [R9], R4 ;  /* 0x0000000409009388 */ /* 0x0003e20000000a00 */
[----:B------:R-:W-:Y:S01]  /*0410*/  BAR.SYNC.DEFER_BLOCKING 0x0 ;  /* 0x0000000000007b1d */ /* 0x000fe20000010000 */
[----:B------:R-:W-:Y:S01]  /*0420*/  ISETP.GT.U32.AND P1, PT, R26, 0x3, PT ;  /* 0x000000031a00780c */ /* 0x000fe20003f24070 */
[----:B------:R-:W-:-:S12]  /*0430*/  IMAD.MOV.U32 R26, RZ, RZ, R8 ;  /* 0x000000ffff1a7224 */ /* 0x000fd800078e0008 */
[----:B-1----:R-:W-:Y:S05]  /*0440*/  @P1 BRA `(.L_x_7) ;  /* 0xfffffffc00d41947 */ /* 0x002fea000383ffff */
.L_x_6:
[----:B------:R-:W-:Y:S05]  /*0450*/  @P0 EXIT ;  /* 0x000000000000094d */ /* 0x000fea0003800000 */
[----:B------:R-:W1:Y:S01]  /*0460*/  S2UR UR5, SR_CgaCtaId ;  /* 0x00000000000579c3 */ /* 0x000e620000008800 */
[----:B------:R-:W-:-:S07]  /*0470*/  UMOV UR4, 0x400 ;  /* 0x0000040000047882 */ /* 0x000fce0000000000 */
[----:B------:R-:W2:Y:S01]  /*0480*/  LDC.64 R6, c[0x0][0x398] ;  /* 0x0000e600ff067b82 */ /* 0x000ea20000000a00 */
[----:B-1----:R-:W-:Y:S01]  /*0490*/  ULEA UR4, UR5, UR4, 0x18 ;  /* 0x0000000405047291 */ /* 0x002fe2000f8ec0ff */
[----:B--2---:R-:W-:-:S08]  /*04a0*/  IMAD.WIDE.U32 R2, R3, 0x8, R6 ;  /* 0x0000000803027825 */ /* 0x004fd000078e0006 */
[----:B0-----:R-:W0:Y:S04]  /*04b0*/  LDS.64 R4, [UR4] ;  /* 0x00000004ff047984 */ /* 0x001e280008000a00 */
[----:B0-----:R-:W-:Y:S01]  /*04c0*/  STG.E.64 desc[UR6][R2.64], R4 ;  /* 0x0000000402007986 */ /* 0x001fe2000c101b06 */
[----:B------:R-:W-:Y:S05]  /*04d0*/  EXIT ;  /* 0x000000000000794d */ /* 0x000fea0003800000 */
        .type           $_Z23distanceFromMeanSquaredPiidPd$__internal_accurate_pow,@function
        .size           $_Z23distanceFromMeanSquaredPiidPd$__internal_accurate_pow,(.L_x_22 - $_Z23distanceFromMeanSquaredPiidPd$__internal_accurate_pow)
$_Z23distanceFromMeanSquaredPiidPd$__internal_accurate_pow:
[----:B------:R-:W-:Y:S01]  /*04e0*/  DADD R16, -RZ, |R8| ;  /* 0x00000000ff107229 */ /* 0x000fe20000000508 */
[----:B------:R-:W-:Y:S01]  /*04f0*/  IMAD.MOV.U32 R14, RZ, RZ, RZ ;  /* 0x000000ffff0e7224 */ /* 0x000fe200078e00ff */
[----:B------:R-:W-:Y:S01]  /*0500*/  UMOV UR4, 0x7d2cafe2 ;  /* 0x7d2cafe200047882 */ /* 0x000fe20000000000 */
[----:B------:R-:W-:Y:S01]  /*0510*/  UMOV UR5, 0x3eb0f5ff ;  /* 0x3eb0f5ff00057882 */ /* 0x000fe20000000000 */
[----:B------:R-:W-:Y:S01]  /*0520*/  UMOV UR10, 0x3b39803f ;  /* 0x3b39803f000a7882 */ /* 0x000fe20000000000 */
[----:B------:R-:W-:-:S05]  /*0530*/  UMOV UR11, 0x3c7abc9e ;  /* 0x3c7abc9e000b7882 */ /* 0x000fca0000000000 */
[----:B------:R-:W-:Y:S01]  /*0540*/  ISETP.GT.U32.AND P1, PT, R17, 0xfffff, PT ;  /* 0x000fffff1100780c */ /* 0x000fe20003f24070 */
[--C-:B------:R-:W-:Y:S01]  /*0550*/  IMAD.MOV.U32 R10, RZ, RZ, R17.reuse ;  /* 0x000000ffff0a7224 */ /* 0x100fe200078e0011 */
[----:B------:R-:W-:-:S11]  /*0560*/  SHF.R.U32.HI R29, RZ, 0x14, R17 ;  /* 0x00000014ff1d7819 */ /* 0x000fd60000011611 */
[----:B------:R-:W-:-:S10]  /*0570*/  @!P1 DMUL R20, R16, 1.80143985094819840000e+16 ;  /* 0x4350000010149828 */ /* 0x000fd40000000000 */
[----:B------:R-:W-:Y:S01]  /*0580*/  @!P1 IMAD.MOV.U32 R10, RZ, RZ, R21 ;  /* 0x000000ffff0a9224 */ /* 0x000fe200078e0015 */
[----:B------:R-:W-:Y:S01]  /*0590*/  @!P1 LEA.HI R29, R21, 0xffffffca, RZ, 0xc ;  /* 0xffffffca151d9811 */ /* 0x000fe200078f60ff */
[----:B------:R-:W-:-:S03]  /*05a0*/  @!P1 IMAD.MOV.U32 R16, RZ, RZ, R20 ;  /* 0x000000ffff109224 */ /* 0x000fc600078e0014 */
[----:B------:R-:W-:Y:S01]  /*05b0*/  LOP3.LUT R10, R10, 0x800fffff, RZ, 0xc0, !PT ;  /* 0x800fffff0a0a7812 */ /* 0x000fe200078ec0ff */
[----:B------:R-:W-:-:S03]  /*05c0*/  IMAD.MOV.U32 R18, RZ, RZ, R16 ;  /* 0x000000ffff127224 */ /* 0x000fc600078e0010 */
[----:B------:R-:W-:-:S04]  /*05d0*/  LOP3.LUT R19, R10, 0x3ff00000, RZ, 0xfc, !PT ;  /* 0x3ff000000a137812 */ /* 0x000fc800078efcff */
[----:B------:R-:W-:-:S13]  /*05e0*/  ISETP.GE.U32.AND P2, PT, R19, 0x3ff6a09f, PT ;  /* 0x3ff6a09f1300780c */ /* 0x000fda0003f46070 */
[----:B------:R-:W-:-:S04]  /*05f0*/  @P2 VIADD R11, R19, 0xfff00000 ;  /* 0xfff00000130b2836 */ /* 0x000fc80000000000 */
[----:B------:R-:W-:-:S06]  /*0600*/  @P2 IMAD.MOV.U32 R19, RZ, RZ, R11 ;  /* 0x000000ffff132224 */ /* 0x000fcc00078e000b */
[C---:B------:R-:W-:Y:S02]  /*0610*/  DADD R22, R18.reuse, 1 ;  /* 0x3ff0000012167429 */ /* 0x040fe40000000000 */
[----:B------:R-:W-:-:S04]  /*0620*/  DADD R18, R18, -1 ;  /* 0xbff0000012127429 */ /* 0x000fc80000000000 */
[----:B------:R-:W0:Y:S02]  /*0630*/  MUFU.RCP64H R15, R23 ;  /* 0x00000017000f7308 */ /* 0x000e240000001800 */
[----:B0-----:R-:W-:-:S08]  /*0640*/  DFMA R10, -R22, R14, 1 ;  /* 0x3ff00000160a742b */ /* 0x001fd0000000010e */
[----:B------:R-:W-:-:S08]  /*0650*/  DFMA R10, R10, R10, R10 ;  /* 0x0000000a0a0a722b */ /* 0x000fd0000000000a */
[----:B------:R-:W-:-:S08]  /*0660*/  DFMA R14, R14, R10, R14 ;  /* 0x0000000a0e0e722b */ /* 0x000fd0000000000e */
[----:B------:R-:W-:-:S08]  /*0670*/  DMUL R10, R18, R14 ;  /* 0x0000000e120a7228 */ /* 0x000fd00000000000 */
[----:B------:R-:W-:-:S08]  /*0680*/  DFMA R10, R18, R14, R10 ;  /* 0x0000000e120a722b */ /* 0x000fd0000000000a */
[----:B------:R-:W-:Y:S02]  /*0690*/  DADD R12, R18, -R10 ;  /* 0x00000000120c7229 */ /* 0x000fe4000000080a */
[----:B------:R-:W-:-:S06]  /*06a0*/  DMUL R22, R10, R10 ;  /* 0x0000000a0a167228 */ /* 0x000fcc0000000000 */
[----:B------:R-:W-:-:S08]  /*06b0*/  DADD R12, R12, R12 ;  /* 0x000000000c0c7229 */ /* 0x000fd0000000000c */
[----:B------:R-:W-:Y:S01]  /*06c0*/  DFMA R12, R18, -R10, R12 ;  /* 0x8000000a120c722b */ /* 0x000fe2000000000c */
[----:B------:R-:W-:Y:S02]  /*06d0*/  IMAD.MOV.U32 R18, RZ, RZ, 0x41ad3b5a ;  /* 0x41ad3b5aff127424 */ /* 0x000fe400078e00ff */
[----:B------:R-:W-:-:S05]  /*06e0*/  IMAD.MOV.U32 R19, RZ, RZ, 0x3ed0f5d2 ;  /* 0x3ed0f5d2ff137424 */ /* 0x000fca00078e00ff */
[----:B------:R-:W-:Y:S02]  /*06f0*/  DMUL R12, R14, R12 ;  /* 0x0000000c0e0c7228 */ /* 0x000fe40000000000 */
[----:B------:R-:W-:Y:S01]  /*0700*/  DFMA R18, R22, UR4, R18 ;  /* 0x0000000416127c2b */ /* 0x000fe20008000012 */
[----:B------:R-:W-:Y:S01]  /*0710*/  UMOV UR4, 0x75488a3f ;  /* 0x75488a3f00047882 */ /* 0x000fe20000000000 */
[----:B------:R-:W-:-:S06]  /*0720*/  UMOV UR5, 0x3ef3b20a ;  /* 0x3ef3b20a00057882 */ /* 0x000fcc0000000000 */
[----:B------:R-:W-:Y:S01]  /*0730*/  DFMA R18, R22, R18, UR4 ;  /* 0x0000000416127e2b */ /* 0x000fe20008000012 */
[----:B------:R-:W-:Y:S01]  /*0740*/  UMOV UR4, 0xe4faecd5 ;  /* 0xe4faecd500047882 */ /* 0x000fe20000000000 */
[----:B------:R-:W-:Y:S01]  /*0750*/  UMOV UR5, 0x3f1745cd ;  /* 0x3f1745cd00057882 */ /* 0x000fe20000000000 */
[----:B------:R-:W-:Y:S01]  /*0760*/  IADD3 R21, PT, PT, R13, 0x100000, RZ ;  /* 0x001000000d157810 */ /* 0x000fe20007ffe0ff */
[----:B------:R-:W-:-:S04]  /*0770*/  IMAD.MOV.U32 R20, RZ, RZ, R12 ;  /* 0x000000ffff147224 */ /* 0x000fc800078e000c */
[----:B------:R-:W-:Y:S01]  /*0780*/  DFMA R18, R22, R18, UR4 ;  /* 0x0000000416127e2b */ /* 0x000fe20008000012 */
[----:B------:R-:W-:Y:S01]  /*0790*/  UMOV UR4, 0x258a578b ;  /* 0x258a578b00047882 */ /* 0x000fe20000000000 */
[----:B------:R-:W-:-:S06]  /*07a0*/  UMOV UR5, 0x3f3c71c7 ;  /* 0x3f3c71c700057882 */ /* 0x000fcc0000000000 */
        /* <DEDUP_REMOVED lines=9> */
[----:B------:R-:W-:-:S08]  /*0840*/  DFMA R14, R22, R18, UR4 ;  /* 0x00000004160e7e2b */ /* 0x000fd00008000012 */
[----:B------:R-:W-:Y:S01]  /*0850*/  DADD R16, -R14, UR4 ;  /* 0x000000040e107e29 */ /* 0x000fe20008000100 */
[----:B------:R-:W-:Y:S01]  /*0860*/  UMOV UR4, 0xb9e7b0 ;  /* 0x00b9e7b000047882 */ /* 0x000fe20000000000 */
[----:B------:R-:W-:-:S06]  /*0870*/  UMOV UR5, 0x3c46a4cb ;  /* 0x3c46a4cb00057882 */ /* 0x000fcc0000000000 */
[----:B------:R-:W-:Y:S02]  /*0880*/  DFMA R16, R22, R18, R16 ;  /* 0x000000121610722b */ /* 0x000fe40000000010 */
[----:B------:R-:W-:-:S06]  /*0890*/  DMUL R18, R10, R10 ;  /* 0x0000000a0a127228 */ /* 0x000fcc0000000000 */
[----:B------:R-:W-:Y:S01]  /*08a0*/  DADD R16, R16, -UR4 ;  /* 0x8000000410107e29 */ /* 0x000fe20008000000 */
[----:B------:R-:W-:Y:S01]  /*08b0*/  UMOV UR4, 0x80000000 ;  /* 0x8000000000047882 */ /* 0x000fe20000000000 */
[----:B------:R-:W-:Y:S01]  /*08c0*/  DFMA R22, R10, R10, -R18 ;  /* 0x0000000a0a16722b */ /* 0x000fe20000000812 */
[----:B------:R-:W-:-:S07]  /*08d0*/  UMOV UR5, 0x43300000 ;  /* 0x4330000000057882 */ /* 0x000fce0000000000 */
[C---:B------:R-:W-:Y:S02]  /*08e0*/  DFMA R20, R10.reuse, R20, R22 ;  /* 0x000000140a14722b */ /* 0x040fe40000000016 */
[----:B------:R-:W-:-:S08]  /*08f0*/  DMUL R22, R10, R18 ;  /* 0x000000120a167228 */ /* 0x000fd00000000000 */
[----:B------:R-:W-:-:S08]  /*0900*/  DFMA R24, R10, R18, -R22 ;  /* 0x000000120a18722b */ /* 0x000fd00000000816 */
[----:B------:R-:W-:Y:S02]  /*0910*/  DFMA R24, R12, R18, R24 ;  /* 0x000000120c18722b */ /* 0x000fe40000000018 */
[----:B------:R-:W-:-:S06]  /*0920*/  DADD R18, R14, R16 ;  /* 0x000000000e127229 */ /* 0x000fcc0000000010 */
[----:B------:R-:W-:Y:S02]  /*0930*/  DFMA R20, R10, R20, R24 ;  /* 0x000000140a14722b */ /* 0x000fe40000000018 */
[----:B------:R-:W-:-:S08]  /*0940*/  DADD R24, R14, -R18 ;  /* 0x000000000e187229 */ /* 0x000fd00000000812 */
[----:B------:R-:W-:Y:S02]  /*0950*/  DADD R24, R16, R24 ;  /* 0x0000000010187229 */ /* 0x000fe40000000018 */
[----:B------:R-:W-:-:S08]  /*0960*/  DMUL R16, R18, R22 ;  /* 0x0000001612107228 */ /* 0x000fd00000000000 */
[----:B------:R-:W-:-:S08]  /*0970*/  DFMA R14, R18, R22, -R16 ;  /* 0x00000016120e722b */ /* 0x000fd00000000810 */
[----:B------:R-:W-:-:S08]  /*0980*/  DFMA R14, R18, R20, R14 ;  /* 0x00000014120e722b */ /* 0x000fd0000000000e */
[----:B------:R-:W-:-:S08]  /*0990*/  DFMA R24, R24, R22, R14 ;  /* 0x000000161818722b */ /* 0x000fd0000000000e */
[----:B------:R-:W-:-:S08]  /*09a0*/  DADD R18, R16, R24 ;  /* 0x0000000010127229 */ /* 0x000fd00000000018 */
[--C-:B------:R-:W-:Y:S02]  /*09b0*/  DADD R14, R10, R18.reuse ;  /* 0x000000000a0e7229 */ /* 0x100fe40000000012 */
[----:B------:R-:W-:-:S06]  /*09c0*/  DADD R16, R16, -R18 ;  /* 0x0000000010107229 */ /* 0x000fcc0000000812 */
[----:B------:R-:W-:Y:S02]  /*09d0*/  DADD R10, R10, -R14 ;  /* 0x000000000a0a7229 */ /* 0x000fe4000000080e */
[----:B------:R-:W-:-:S06]  /*09e0*/  DADD R16, R24, R16 ;  /* 0x0000000018107229 */ /* 0x000fcc0000000010 */
[----:B------:R-:W-:-:S08]  /*09f0*/  DADD R10, R18, R10 ;  /* 0x00000000120a7229 */ /* 0x000fd0000000000a */
[----:B------:R-:W-:Y:S01]  /*0a00*/  DADD R10, R16, R10 ;  /* 0x00000000100a7229 */ /* 0x000fe2000000000a */
[C---:B------:R-:W-:Y:S02]  /*0a10*/  VIADD R16, R29.reuse, 0xfffffc01 ;  /* 0xfffffc011d107836 */ /* 0x040fe40000000000 */
[----:B------:R-:W-:-:S05]  /*0a20*/  @P2 VIADD R16, R29, 0xfffffc02 ;  /* 0xfffffc021d102836 */ /* 0x000fca0000000000 */
[----:B------:R-:W-:Y:S01]  /*0a30*/  DADD R18, R12, R10 ;  /* 0x000000000c127229 */ /* 0x000fe2000000000a */
[----:B------:R-:W-:Y:S01]  /*0a40*/  LOP3.LUT R12, R16, 0x80000000, RZ, 0x3c, !PT ;  /* 0x80000000100c7812 */ /* 0x000fe200078e3cff */
[----:B------:R-:W-:-:S06]  /*0a50*/  IMAD.MOV.U32 R13, RZ, RZ, 0x43300000 ;  /* 0x43300000ff0d7424 */ /* 0x000fcc00078e00ff */
[----:B------:R-:W-:Y:S02]  /*0a60*/  DADD R16, R14, R18 ;  /* 0x000000000e107229 */ /* 0x000fe40000000012 */
[----:B------:R-:W-:Y:S01]  /*0a70*/  DADD R12, R12, -UR4 ;  /* 0x800000040c0c7e29 */ /* 0x000fe20008000000 */
[----:B------:R-:W-:Y:S01]  /*0a80*/  UMOV UR4, 0xfefa39ef ;  /* 0xfefa39ef00047882 */ /* 0x000fe20000000000 */
[----:B------:R-:W-:-:S04]  /*0a90*/  UMOV UR5, 0x3fe62e42 ;  /* 0x3fe62e4200057882 */ /* 0x000fc80000000000 */
[--C-:B------:R-:W-:Y:S02]  /*0aa0*/  DADD R20, R14, -R16.reuse ;  /* 0x000000000e147229 */ /* 0x100fe40000000810 */
[----:B------:R-:W-:-:S06]  /*0ab0*/  DFMA R10, R12, UR4, R16 ;  /* 0x000000040c0a7c2b */ /* 0x000fcc0008000010 */
[----:B------:R-:W-:Y:S02]  /*0ac0*/  DADD R20, R18, R20 ;  /* 0x0000000012147229 */ /* 0x000fe40000000014 */
[----:B------:R-:W-:-:S08]  /*0ad0*/  DFMA R14, R12, -UR4, R10 ;  /* 0x800000040c0e7c2b */ /* 0x000fd0000800000a */
[----:B------:R-:W-:-:S08]  /*0ae0*/  DADD R14, -R16, R14 ;  /* 0x00000000100e7229 */ /* 0x000fd0000000010e */
[----:B------:R-:W-:-:S08]  /*0af0*/  DADD R14, R20, -R14 ;  /* 0x00000000140e7229 */ /* 0x000fd0000000080e */
[----:B------:R-:W-:-:S08]  /*0b00*/  DFMA R14, R12, UR10, R14 ;  /* 0x0000000a0c0e7c2b */ /* 0x000fd0000800000e */
[----:B------:R-:W-:-:S08]  /*0b10*/  DADD R12, R10, R14 ;  /* 0x000000000a0c7229 */ /* 0x000fd0000000000e */
[----:B------:R-:W-:Y:S02]  /*0b20*/  DADD R10, R10, -R12 ;  /* 0x000000000a0a7229 */ /* 0x000fe4000000080c */
[----:B------:R-:W-:-:S06]  /*0b30*/  DMUL R20, R12, 2 ;  /* 0x400000000c147828 */ /* 0x000fcc0000000000 */
[----:B------:R-:W-:Y:S02]  /*0b40*/  DADD R14, R14, R10 ;  /* 0x000000000e0e7229 */ /* 0x000fe4000000000a */
[----:B------:R-:W-:Y:S01]  /*0b50*/  DFMA R12, R12, 2, -R20 ;  /* 0x400000000c0c782b */ /* 0x000fe20000000814 */
[----:B------:R-:W-:Y:S02]  /*0b60*/  IMAD.MOV.U32 R10, RZ, RZ, 0x652b82fe ;  /* 0x652b82feff0a7424 */ /* 0x000fe400078e00ff */
[----:B------:R-:W-:-:S05]  /*0b70*/  IMAD.MOV.U32 R11, RZ, RZ, 0x3ff71547 ;  /* 0x3ff71547ff0b7424 */ /* 0x000fca00078e00ff */
[----:B------:R-:W-:-:S08]  /*0b80*/  DFMA R14, R14, 2, R12 ;  /* 0x400000000e0e782b */ /* 0x000fd0000000000c */
[----:B------:R-:W-:-:S08]  /*0b90*/  DADD R12, R20, R14 ;  /* 0x00000000140c7229 */ /* 0x000fd0000000000e */
[----:B------:R-:W-:Y:S02]  /*0ba0*/  DFMA R10, R12, R10, 6.75539944105574400000e+15 ;  /* 0x433800000c0a742b */ /* 0x000fe4000000000a */
[----:B------:R-:W-:Y:S01]  /*0bb0*/  FSETP.GEU.AND P1, PT, |R13|, 4.1917929649353027344, PT ;  /* 0x4086232b0d00780b */ /* 0x000fe20003f2e200 */
[----:B------:R-:W-:-:S05]  /*0bc0*/  DADD R20, R20, -R12 ;  /* 0x0000000014147229 */ /* 0x000fca000000080c */
[----:B------:R-:W-:-:S03]  /*0bd0*/  DADD R18, R10, -6.75539944105574400000e+15 ;  /* 0xc33800000a127429 */ /* 0x000fc60000000000 */
[----:B------:R-:W-:-:S05]  /*0be0*/  DADD R14, R14, R20 ;  /* 0x000000000e0e7229 */ /* 0x000fca0000000014 */
[----:B------:R-:W-:Y:S01]  /*0bf0*/  DFMA R16, R18, -UR4, R12 ;  /* 0x8000000412107c2b */ /* 0x000fe2000800000c */
[----:B------:R-:W-:Y:S01]  /*0c00*/  UMOV UR4, 0x3b39803f ;  /* 0x3b39803f00047882 */ /* 0x000fe20000000000 */
[----:B------:R-:W-:-:S06]  /*0c10*/  UMOV UR5, 0x3c7abc9e ;  /* 0x3c7abc9e00057882 */ /* 0x000fcc0000000000 */
[----:B------:R-:W-:Y:S01]  /*0c20*/  DFMA R16, R18, -UR4, R16 ;  /* 0x8000000412107c2b */ /* 0x000fe20008000010 */
[----:B------:R-:W-:Y:S01]  /*0c30*/  UMOV UR4, 0x69ce2bdf ;  /* 0x69ce2bdf00047882 */ /* 0x000fe20000000000 */
[----:B------:R-:W-:Y:S01]  /*0c40*/  IMAD.MOV.U32 R18, RZ, RZ, -0x35dec16 ;  /* 0xfca213eaff127424 */ /* 0x000fe200078e00ff */
[----:B------:R-:W-:Y:S01]  /*0c50*/  UMOV UR5, 0x3e5ade15 ;  /* 0x3e5ade1500057882 */ /* 0x000fe20000000000 */
[----:B------:R-:W-:-:S06]  /*0c60*/  IMAD.MOV.U32 R19, RZ, RZ, 0x3e928af3 ;  /* 0x3e928af3ff137424 */ /* 0x000fcc00078e00ff */
[----:B------:R-:W-:Y:S01]  /*0c70*/  DFMA R18, R16, UR4, R18 ;  /* 0x0000000410127c2b */ /* 0x000fe20008000012 */
        /* <DEDUP_REMOVED lines=24> */
[----:B------:R-:W-:-:S08]  /*0e00*/  DFMA R18, R16, R18, 1 ;  /* 0x3ff000001012742b */ /* 0x000fd00000000012 */
[----:B------:R-:W-:-:S10]  /*0e10*/  DFMA R18, R16, R18, 1 ;  /* 0x3ff000001012742b */ /* 0x000fd40000000012 */
[----:B------:R-:W-:Y:S01]  /*0e20*/  LEA R17, R10, R19, 0x14 ;  /* 0x000000130a117211 */ /* 0x000fe200078ea0ff */
[----:B------:R-:W-:Y:S01]  /*0e30*/  IMAD.MOV.U32 R16, RZ, RZ, R18 ;  /* 0x000000ffff107224 */ /* 0x000fe200078e0012 */
[----:B------:R-:W-:Y:S06]  /*0e40*/  @!P1 BRA `(.L_x_8) ;  /* 0x0000000000309947 */ /* 0x000fec0003800000 */
[----:B------:R-:W-:Y:S01]  /*0e50*/  FSETP.GEU.AND P2, PT, |R13|, 4.2275390625, PT ;  /* 0x408748000d00780b */ /* 0x000fe20003f4e200 */
[C---:B------:R-:W-:Y:S02]  /*0e60*/  DADD R16, R12.reuse, +INF ;  /* 0x7ff000000c107429 */ /* 0x040fe40000000000 */
[----:B------:R-:W-:-:S08]  /*0e70*/  DSETP.GEU.AND P1, PT, R12, RZ, PT ;  /* 0x000000ff0c00722a */ /* 0x000fd00003f2e000 */
[----:B------:R-:W-:Y:S02]  /*0e80*/  FSEL R16, R16, RZ, P1 ;  /* 0x000000ff10107208 */ /* 0x000fe40000800000 */
[----:B------:R-:W-:Y:S02]  /*0e90*/  @!P2 LEA.HI R11, R10, R10, RZ, 0x1 ;  /* 0x0000000a0a0ba211 */ /* 0x000fe400078f08ff */
[----:B------:R-:W-:Y:S02]  /*0ea0*/  FSEL R17, R17, RZ, P1 ;  /* 0x000000ff11117208 */ /* 0x000fe40000800000 */
[----:B------:R-:W-:-:S05]  /*0eb0*/  @!P2 SHF.R.S32.HI R11, RZ, 0x1, R11 ;  /* 0x00000001ff0ba819 */ /* 0x000fca000001140b */
[----:B------:R-:W-:Y:S02]  /*0ec0*/  @!P2 IMAD.IADD R10, R10, 0x1, -R11 ;  /* 0x000000010a0aa824 */ /* 0x000fe400078e0a0b */
[----:B------:R-:W-:-:S03]  /*0ed0*/  @!P2 IMAD R19, R11, 0x100000, R19 ;  /* 0x001000000b13a824 */ /* 0x000fc600078e0213 */
[----:B------:R-:W-:Y:S01]  /*0ee0*/  @!P2 LEA R11, R10, 0x3ff00000, 0x14 ;  /* 0x3ff000000a0ba811 */ /* 0x000fe200078ea0ff */
[----:B------:R-:W-:-:S06]  /*0ef0*/  @!P2 IMAD.MOV.U32 R10, RZ, RZ, RZ ;  /* 0x000000ffff0aa224 */ /* 0x000fcc00078e00ff */
[----:B------:R-:W-:-:S11]  /*0f00*/  @!P2 DMUL R16, R18, R10 ;  /* 0x0000000a1210a228 */ /* 0x000fd60000000000 */
.L_x_8:
[----:B------:R-:W-:Y:S01]  /*0f10*/  DFMA R14, R14, R16, R16 ;  /* 0x000000100e0e722b */ /* 0x000fe20000000010 */
[----:B------:R-:W-:Y:S01]  /*0f20*/  IMAD.MOV.U32 R10, RZ, RZ, R0 ;  /* 0x000000ffff0a7224 */ /* 0x000fe200078e0000 */
[----:B------:R-:W-:Y:S01]  /*0f30*/  DSETP.NEU.AND P1, PT, |R16|, +INF , PT ;  /* 0x7ff000001000742a */ /* 0x000fe20003f2d200 */
[----:B------:R-:W-:-:S07]  /*0f40*/  IMAD.MOV.U32 R11, RZ, RZ, 0x0 ;  /* 0x00000000ff0b7424 */ /* 0x000fce00078e00ff */
[----:B------:R-:W-:Y:S02]  /*0f50*/  FSEL R12, R16, R14, !P1 ;  /* 0x0000000e100c7208 */ /* 0x000fe40004800000 */
[----:B------:R-:W-:Y:S01]  /*0f60*/  FSEL R14, R17, R15, !P1 ;  /* 0x0000000f110e7208 */ /* 0x000fe20004800000 */
[----:B------:R-:W-:Y:S06]  /*0f70*/  RET.REL.NODEC R10 `(_Z23distanceFromMeanSquaredPiidPd) ;  /* 0xfffffff00a207950 */ /* 0x000fec0003c3ffff */
.L_x_9:
[----:B------:R-:W-:-:S00]  /*0f80*/  BRA `(.L_x_9) ;  /* 0xfffffffc00fc7947 */ /* 0x000fc0000383ffff */
[----:B------:R-:W-:-:S00]  /*0f90*/  NOP ;  /* 0x0000000000007918 */ /* 0x000fc00000000000 */
        /* <DEDUP_REMOVED lines=14> */
.L_x_22:


//--------------------- .text._Z8findMeanPiiPd    --------------------------
	.section	.text._Z8findMeanPiiPd,"ax",@progbits
	.align	128
        .global         _Z8findMeanPiiPd
        .type           _Z8findMeanPiiPd,@function
        .size           _Z8findMeanPiiPd,(.L_x_23 - _Z8findMeanPiiPd)
        .other          _Z8findMeanPiiPd,@"STO_CUDA_ENTRY STV_DEFAULT"
_Z8findMeanPiiPd:
.text._Z8findMeanPiiPd:
        /* <DEDUP_REMOVED lines=8> */
[----:B-1----:R-:W-:Y:S02]  /*0080*/  IMAD.U32 R5, RZ, RZ, UR4 ;  /* 0x00000004ff057e24 */ /* 0x002fe4000f8e00ff */
[----:B0-----:R-:W-:-:S05]  /*0090*/  IMAD R0, R4, UR4, R13 ;  /* 0x0000000404007c24 */ /* 0x001fca000f8e020d */
[----:B--2---:R-:W-:-:S13]  /*00a0*/  ISETP.GE.AND P0, PT, R0, UR5, PT ;  /* 0x0000000500007c0c */ /* 0x004fda000bf06270 */
[----:B---3--:R-:W-:Y:S05]  /*00b0*/  @P0 BRA `(.L_x_11) ;  /* 0x00000000002c0947 */ /* 0x008fea0003800000 */
[----:B------:R-:W0:Y:S01]  /*00c0*/  LDC.64 R10, c[0x0][0x380] ;  /* 0x0000e000ff0a7b82 */ /* 0x000e220000000a00 */
[----:B------:R-:W1:Y:S01]  /*00d0*/  LDCU UR4, c[0x0][0x370] ;  /* 0x00006e00ff0477ac */ /* 0x000e620008000800 */
[----:B------:R-:W-:Y:S01]  /*00e0*/  CS2R R2, SRZ ;  /* 0x0000000000027805 */ /* 0x000fe2000001ff00 */
[----:B-1----:R-:W-:-:S07]  /*00f0*/  IMAD R15, R5, UR4, RZ ;  /* 0x00000004050f7c24 */ /* 0x002fce000f8e02ff */
.L_x_12:
[----:B0-----:R-:W-:-:S06]  /*0100*/  IMAD.WIDE R6, R0, 0x4, R10 ;  /* 0x0000000400067825 */ /* 0x001fcc00078e020a */
[----:B------:R-:W2:Y:S01]  /*0110*/  LDG.E R6, desc[UR6][R6.64] ;  /* 0x0000000606067981 */ /* 0x000ea2000c1e1900 */
[----:B------:R-:W-:-:S05]  /*0120*/  IMAD.IADD R0, R15, 0x1, R0 ;  /* 0x000000010f007824 */ /* 0x000fca00078e0200 */
[----:B------:R-:W-:Y:S01]  /*0130*/  ISETP.GE.AND P0, PT, R0, UR5, PT ;  /* 0x0000000500007c0c */ /* 0x000fe2000bf06270 */
[----:B--2---:R-:W0:Y:S02]  /*0140*/  I2F.F64 R8, R6 ;  /* 0x0000000600087312 */ /* 0x004e240000201c00 */
[----:B0-----:R-:W-:-:S10]  /*0150*/  DADD R2, R8, R2 ;  /* 0x0000000008027229 */ /* 0x001fd40000000002 */
[----:B------:R-:W-:Y:S05]  /*0160*/  @!P0 BRA `(.L_x_12) ;  /* 0xfffffffc00e48947 */ /* 0x000fea000383ffff */
.L_x_11:
[----:B------:R-:W-:Y:S05]  /*0170*/  BSYNC.RECONVERGENT B0 ;  /* 0x0000000000007941 */ /* 0x000fea0003800200 */
.L_x_10:
[----:B------:R-:W0:Y:S01]  /*0180*/  S2UR UR5, SR_CgaCtaId ;  /* 0x00000000000579c3 */ /* 0x000e220000008800 */
[----:B------:R-:W1:Y:S01]  /*0190*/  F2I.F64.TRUNC R2, R2 ;  /* 0x0000000200027311 */ /* 0x000e62000030d100 */
[----:B------:R-:W-:Y:S01]  /*01a0*/  UMOV UR4, 0x400 ;  /* 0x0000040000047882 */ /* 0x000fe20000000000 */
[----:B------:R-:W-:Y:S02]  /*01b0*/  ISETP.GE.U32.AND P1, PT, R5, 0x2, PT ;  /* 0x000000020500780c */ /* 0x000fe40003f26070 */
[----:B------:R-:W-:Y:S01]  /*01c0*/  ISETP.NE.AND P0, PT, R13, RZ, PT ;  /* 0x000000ff0d00720c */ /* 0x000fe20003f05270 */
[----:B0-----:R-:W-:-:S06]  /*01d0*/  ULEA UR4, UR5, UR4, 0x18 ;  /* 0x0000000405047291 */ /* 0x001fcc000f8ec0ff */
[----:B------:R-:W-:-:S05]  /*01e0*/  LEA R7, R13, UR4, 0x2 ;  /* 0x000000040d077c11 */ /* 0x000fca000f8e10ff */
[----:B-1----:R0:W-:Y:S01]  /*01f0*/  STS [R7], R2 ;  /* 0x0000000207007388 */ /* 0x0021e20000000800 */
[----:B------:R-:W-:Y:S06]  /*0200*/  BAR.SYNC.DEFER_BLOCKING 0x0 ;  /* 0x0000000000007b1d */ /* 0x000fec0000010000 */
[----:B------:R-:W-:Y:S05]  /*0210*/  @!P1 BRA `(.L_x_13) ;  /* 0x00000000002c9947 */ /* 0x000fea0003800000 */
.L_x_14:
[----:B------:R-:W-:-:S04]  /*0220*/  SHF.R.U32.HI R6, RZ, 0x1, R5 ;  /* 0x00000001ff067819 */ /* 0x000fc80000011605 */
[----:B------:R-:W-:-:S13]  /*0230*/  ISETP.GE.U32.AND P1, PT, R13, R6, PT ;  /* 0x000000060d00720c */ /* 0x000fda0003f26070 */
[----:B------:R-:W-:Y:S01]  /*0240*/  @!P1 IMAD R0, R6, 0x4, R7 ;  /* 0x0000000406009824 */ /* 0x000fe200078e0207 */
[----:B------:R-:W-:Y:S05]  /*0250*/  @!P1 LDS R3, [R7] ;  /* 0x0000000007039984 */ /* 0x000fea0000000800 */
[----:B------:R-:W0:Y:S02]  /*0260*/  @!P1 LDS R0, [R0] ;  /* 0x0000000000009984 */ /* 0x000e240000000800 */
[----:B0-----:R-:W-:-:S05]  /*0270*/  @!P1 IMAD.IADD R2, R0, 0x1, R3 ;  /* 0x0000000100029824 */ /* 0x001fca00078e0203 */
[----:B------:R1:W-:Y:S01]  /*0280*/  @!P1 STS [R7], R2 ;  /* 0x0000000207009388 */ /* 0x0003e20000000800 */
[----:B------:R-:W-:Y:S01]  /*0290*/  BAR.SYNC.DEFER_BLOCKING 0x0 ;  /* 0x0000000000007b1d */ /* 0x000fe20000010000 */
[----:B------:R-:W-:Y:S01]  /*02a0*/  ISETP.GT.U32.AND P1, PT, R5, 0x3, PT ;  /* 0x000000030500780c */ /* 0x000fe20003f24070 */
[----:B------:R-:W-:-:S12]  /*02b0*/  IMAD.MOV.U32 R5, RZ, RZ, R6 ;  /* 0x000000ffff057224 */ /* 0x000fd800078e0006 */
[----:B-1----:R-:W-:Y:S05]  /*02c0*/  @P1 BRA `(.L_x_14) ;  /* 0xfffffffc00d41947 */ /* 0x002fea000383ffff */
.L_x_13:
[----:B------:R-:W-:Y:S05]  /*02d0*/  @P0 EXIT ;  /* 0x000000000000094d */ /* 0x000fea0003800000 */
[----:B------:R-:W1:Y:S01]  /*02e0*/  LDCU UR4, c[0x0][0x388] ;  /* 0x00007100ff0477ac */ /* 0x000e620008000800 */
[----:B------:R-:W2:Y:S01]  /*02f0*/  S2UR UR5, SR_CgaCtaId ;  /* 0x00000000000579c3 */ /* 0x000ea20000008800 */
[----:B0-----:R-:W-:-:S07]  /*0300*/  IMAD.MOV.U32 R2, RZ, RZ, 0x1 ;  /* 0x00000001ff027424 */ /* 0x001fce00078e00ff */
[----:B------:R-:W0:Y:S01]  /*0310*/  LDC.64 R14, c[0x0][0x390] ;  /* 0x0000e400ff0e7b82 */ /* 0x000e220000000a00 */
[----:B-1----:R-:W1:Y:S01]  /*0320*/  I2F.F64 R6, UR4 ;  /* 0x0000000400067d12 */ /* 0x002e620008201c00 */
[----:B------:R-:W-:Y:S02]  /*0330*/  UMOV UR4, 0x400 ;  /* 0x0000040000047882 */ /* 0x000fe40000000000 */
[----:B--2---:R-:W-:-:S05]  /*0340*/  ULEA UR4, UR5, UR4, 0x18 ;  /* 0x0000000405047291 */ /* 0x004fca000f8ec0ff */
[----:B-1----:R-:W1:Y:S04]  /*0350*/  MUFU.RCP64H R3, R7 ;  /* 0x0000000700037308 */ /* 0x002e680000001800 */
[----:B------:R-:W2:Y:S01]  /*0360*/  LDS R0, [UR4] ;  /* 0x00000004ff007984 */ /* 0x000ea20008000800 */
[----:B-1----:R-:W-:-:S08]  /*0370*/  DFMA R8, -R6, R2, 1 ;  /* 0x3ff000000608742b */ /* 0x002fd00000000102 */
[----:B------:R-:W-:-:S08]  /*0380*/  DFMA R8, R8, R8, R8 ;  /* 0x000000080808722b */ /* 0x000fd00000000008 */
[----:B------:R-:W-:-:S08]  /*0390*/  DFMA R2, R2, R8, R2 ;  /* 0x000000080202722b */ /* 0x000fd00000000002 */
[----:B------:R-:W-:Y:S01]  /*03a0*/  DFMA R10, -R6, R2, 1 ;  /* 0x3ff00000060a742b */ /* 0x000fe20000000102 */
[----:B--2---:R-:W1:Y:S07]  /*03b0*/  I2F.F64 R8, R0 ;  /* 0x0000000000087312 */ /* 0x004e6e0000201c00 */
[----:B------:R-:W-:-:S08]  /*03c0*/  DFMA R2, R2, R10, R2 ;  /* 0x0000000a0202722b */ /* 0x000fd00000000002 */
[----:B-1----:R-:W-:Y:S01]  /*03d0*/  DMUL R10, R8, R2 ;  /* 0x00000002080a7228 */ /* 0x002fe20000000000 */
[----:B------:R-:W-:-:S07]  /*03e0*/  FSETP.GEU.AND P1, PT, |R9|, 6.5827683646048100446e-37, PT ;  /* 0x036000000900780b */ /* 0x000fce0003f2e200 */
[----:B------:R-:W-:-:S08]  /*03f0*/  DFMA R12, -R6, R10, R8 ;  /* 0x0000000a060c722b */ /* 0x000fd00000000108 */
[----:B------:R-:W-:-:S10]  /*0400*/  DFMA R2, R2, R12, R10 ;  /* 0x0000000c0202722b */ /* 0x000fd4000000000a */
[----:B------:R-:W-:-:S05]  /*0410*/  FFMA R5, RZ, R7, R3 ;  /* 0x00000007ff057223 */ /* 0x000fca0000000003 */
[----:B------:R-:W-:Y:S01]  /*0420*/  FSETP.GT.AND P0, PT, |R5|, 1.469367938527859385e-39, PT ;  /* 0x001000000500780b */ /* 0x000fe20003f04200 */
[----:B0-----:R-:W-:-:S12]  /*0430*/  IMAD.WIDE.U32 R4, R4, 0x8, R14 ;  /* 0x0000000804047825 */ /* 0x001fd800078e000e */
[----:B------:R-:W-:Y:S05]  /*0440*/  @P0 BRA P1, `(.L_x_15) ;  /* 0x0000000000100947 */ /* 0x000fea0000800000 */
[----:B------:R-:W-:-:S07]  /*0450*/  MOV R0, 0x470 ;  /* 0x0000047000007802 */ /* 0x000fce0000000f00 */
[----:B------:R-:W-:Y:S05]  /*0460*/  CALL.REL.NOINC `($__internal_0_$__cuda_sm20_div_rn_f64_full) ;  /* 0x0000000000107944 */ /* 0x000fea0003c00000 */
[----:B------:R-:W-:Y:S02]  /*0470*/  IMAD.MOV.U32 R2, RZ, RZ, R14 ;  /* 0x000000ffff027224 */ /* 0x000fe400078e000e */
[----:B------:R-:W-:-:S07]  /*0480*/  IMAD.MOV.U32 R3, RZ, RZ, R15 ;  /* 0x000000ffff037224 */ /* 0x000fce00078e000f */
.L_x_15:
[----:B------:R-:W-:Y:S01]  /*0490*/  STG.E.64 desc[UR6][R4.64], R2 ;  /* 0x0000000204007986 */ /* 0x000fe2000c101b06 */
[----:B------:R-:W-:Y:S05]  /*04a0*/  EXIT ;  /* 0x000000000000794d */ /* 0x000fea0003800000 */
        .weak           $__internal_0_$__cuda_sm20_div_rn_f64_full
        .type           $__internal_0_$__cuda_sm20_div_rn_f64_full,@function
        .size           $__internal_0_$__cuda_sm20_div_rn_f64_full,(.L_x_23 - $__internal_0_$__cuda_sm20_div_rn_f64_full)
$__internal_0_$__cuda_sm20_div_rn_f64_full:
[C---:B------:R-:W-:Y:S01]  /*04b0*/  FSETP.GEU.AND P0, PT, |R7|.reuse, 1.469367938527859385e-39, PT ;  /* 0x001000000700780b */ /* 0x040fe20003f0e200 */
[----:B------:R-:W-:Y:S01]  /*04c0*/  IMAD.MOV.U32 R10, RZ, RZ, 0x1 ;  /* 0x00000001ff0a7424 */ /* 0x000fe200078e00ff */
[C---:B------:R-:W-:Y:S01]  /*04d0*/  LOP3.LUT R2, R7.reuse, 0x800fffff, RZ, 0xc0, !PT ;  /* 0x800fffff07027812 */ /* 0x040fe200078ec0ff */
[----:B------:R-:W-:Y:S01]  /*04e0*/  IMAD.MOV.U32 R15, RZ, RZ, 0x1ca00000 ;  /* 0x1ca00000ff0f7424 */ /* 0x000fe200078e00ff */
[----:B------:R-:W-:Y:S02]  /*04f0*/  LOP3.LUT R17, R7, 0x7ff00000, RZ, 0xc0, !PT ;  /* 0x7ff0000007117812 */ /* 0x000fe400078ec0ff */
[----:B------:R-:W-:Y:S01]  /*0500*/  LOP3.LUT R3, R2, 0x3ff00000, RZ, 0xfc, !PT ;  /* 0x3ff0000002037812 */ /* 0x000fe200078efcff */
[----:B------:R-:W-:Y:S01]  /*0510*/  IMAD.MOV.U32 R2, RZ, RZ, R6 ;  /* 0x000000ffff027224 */ /* 0x000fe200078e0006 */
[----:B------:R-:W-:-:S04]  /*0520*/  LOP3.LUT R14, R9, 0x7ff00000, RZ, 0xc0, !PT ;  /* 0x7ff00000090e7812 */ /* 0x000fc800078ec0ff */
[----:B------:R-:W-:Y:S01]  /*0530*/  ISETP.GE.U32.AND P1, PT, R14, R17, PT ;  /* 0x000000110e00720c */ /* 0x000fe20003f26070 */
[----:B------:R-:W-:Y:S01]  /*0540*/  @!P0 DMUL R2, R6, 8.98846567431157953865e+307 ;  /* 0x7fe0000006028828 */ /* 0x000fe20000000000 */
[----:B------:R-:W-:-:S05]  /*0550*/  IMAD.MOV.U32 R21, RZ, RZ, R14 ;  /* 0x000000ffff157224 */ /* 0x000fca00078e000e */
[----:B------:R-:W0:Y:S02]  /*0560*/  MUFU.RCP64H R11, R3 ;  /* 0x00000003000b7308 */ /* 0x000e240000001800 */
[----:B0-----:R-:W-:-:S08]  /*0570*/  DFMA R12, R10, -R2, 1 ;  /* 0x3ff000000a0c742b */ /* 0x001fd00000000802 */
[----:B------:R-:W-:-:S08]  /*0580*/  DFMA R12, R12, R12, R12 ;  /* 0x0000000c0c0c722b */ /* 0x000fd0000000000c */
[----:B------:R-:W-:Y:S01]  /*0590*/  DFMA R12, R10, R12, R10 ;  /* 0x0000000c0a0c722b */ /* 0x000fe2000000000a */
[----:B------:R-:W-:Y:S01]  /*05a0*/  SEL R11, R15, 0x63400000, !P1 ;  /* 0x634000000f0b7807 */ /* 0x000fe20004800000 */
[----:B------:R-:W-:Y:S01]  /*05b0*/  IMAD.MOV.U32 R10, RZ, RZ, R8 ;  /* 0x000000ffff0a7224 */ /* 0x000fe200078e0008 */
[----:B------:R-:W-:Y:S02]  /*05c0*/  FSETP.GEU.AND P1, PT, |R9|, 1.469367938527859385e-39, PT ;  /* 0x001000000900780b */ /* 0x000fe40003f2e200 */
[----:B------:R-:W-:-:S03]  /*05d0*/  LOP3.LUT R11, R11, 0x800fffff, R9, 0xf8, !PT ;  /* 0x800fffff0b0b7812 */ /* 0x000fc600078ef809 */
[----:B------:R-:W-:-:S08]  /*05e0*/  DFMA R18, R12, -R2, 1 ;  /* 0x3ff000000c12742b */ /* 0x000fd00000000802 */
[----:B------:R-:W-:Y:S01]  /*05f0*/  DFMA R12, R12, R18, R12 ;  /* 0x000000120c0c722b */ /* 0x000fe2000000000c */
[----:B------:R-:W-:Y:S10]  /*0600*/  @P1 BRA `(.L_x_16) ;  /* 0x0000000000201947 */ /* 0x000ff40003800000 */
[----:B------:R-:W-:Y:S01]  /*0610*/  LOP3.LUT R19, R7, 0x7ff00000, RZ, 0xc0, !PT ;  /* 0x7ff0000007137812 */ /* 0x000fe200078ec0ff */
[----:B------:R-:W-:-:S03]  /*0620*/  IMAD.MOV.U32 R18, RZ, RZ, RZ ;  /* 0x000000ffff127224 */ /* 0x000fc600078e00ff */
[----:B------:R-:W-:-:S04]  /*0630*/  ISETP.GE.U32.AND P1, PT, R14, R19, PT ;  /* 0x000000130e00720c */ /* 0x000fc80003f26070 */
[----:B------:R-:W-:-:S04]  /*0640*/  SEL R19, R15, 0x63400000, !P1 ;  /* 0x634000000f137807 */ /* 0x000fc80004800000 */
[----:B------:R-:W-:-:S04]  /*0650*/  LOP3.LUT R19, R19, 0x80000000, R9, 0xf8, !PT ;  /* 0x8000000013137812 */ /* 0x000fc800078ef809 */
[----:B------:R-:W-:-:S06]  /*0660*/  LOP3.LUT R19, R19, 0x100000, RZ, 0xfc, !PT ;  /* 0x0010000013137812 */ /* 0x000fcc00078efcff */
[----:B------:R-:W-:-:S10]  /*0670*/  DFMA R10, R10, 2, -R18 ;  /* 0x400000000a0a782b */ /* 0x000fd40000000812 */
[----:B------:R-:W-:-:S07]  /*0680*/  LOP3.LUT R21, R11, 0x7ff00000, RZ, 0xc0, !PT ;  /* 0x7ff000000b157812 */ /* 0x000fce00078ec0ff */
.L_x_16:
[----:B------:R-:W-:Y:S01]  /*0690*/  IMAD.MOV.U32 R20, RZ, RZ, R17 ;  /* 0x000000ffff147224 */ /* 0x000fe200078e0011 */
[----:B------:R-:W-:Y:S01]  /*06a0*/  @!P0 LOP3.LUT R20, R3, 0x7ff00000, RZ, 0xc0, !PT ;  /* 0x7ff0000003148812 */ /* 0x000fe200078ec0ff */
[----:B------:R-:W-:Y:S01]  /*06b0*/  VIADD R22, R21, 0xffffffff ;  /* 0xffffffff15167836 */ /* 0x000fe20000000000 */
[----:B------:R-:W-:-:S03]  /*06c0*/  DMUL R18, R12, R10 ;  /* 0x0000000a0c127228 */ /* 0x000fc60000000000 */
[----:B------:R-:W-:Y:S01]  /*06d0*/  VIADD R23, R20, 0xffffffff ;  /* 0xffffffff14177836 */ /* 0x000fe20000000000 */
[----:B------:R-:W-:-:S04]  /*06e0*/  ISETP.GT.U32.AND P0, PT, R22, 0x7feffffe, PT ;  /* 0x7feffffe1600780c */ /* 0x000fc80003f04070 */
[----:B------:R-:W-:Y:S01]  /*06f0*/  ISETP.GT.U32.OR P0, PT, R23, 0x7feffffe, P0 ;  /* 0x7feffffe1700780c */ /* 0x000fe20000704470 */
[----:B------:R-:W-:-:S08]  /*0700*/  DFMA R16, R18, -R2, R10 ;  /* 0x800000021210722b */ /* 0x000fd0000000000a */
[----:B------:R-:W-:-:S04]  /*0710*/  DFMA R12, R12, R16, R18 ;  /* 0x000000100c0c722b */ /* 0x000fc80000000012 */
[----:B------:R-:W-:Y:S07]  /*0720*/  @P0 BRA `(.L_x_17) ;  /* 0x00000000006c0947 */ /* 0x000fee0003800000 */
[----:B------:R-:W-:-:S04]  /*0730*/  LOP3.LUT R9, R7, 0x7ff00000, RZ, 0xc0, !PT ;  /* 0x7ff0000007097812 */ /* 0x000fc800078ec0ff */
[CC--:B------:R-:W-:Y:S02]  /*0740*/  VIADDMNMX R8, R14.reuse, -R9.reuse, 0xb9600000, !PT ;  /* 0xb96000000e087446 */ /* 0x0c0fe40007800909 */
[----:B------:R-:W-:Y:S02]  /*0750*/  ISETP.GE.U32.AND P0, PT, R14, R9, PT ;  /* 0x000000090e00720c */ /* 0x000fe40003f06070 */
[----:B------:R-:W-:Y:S02]  /*0760*/  VIMNMX R8, PT, PT, R8, 0x46a00000, PT ;  /* 0x46a0000008087848 */ /* 0x000fe40003fe0100 */
[----:B------:R-:W-:-:S05]  /*0770*/  SEL R15, R15, 0x63400000, !P0 ;  /* 0x634000000f0f7807 */ /* 0x000fca0004000000 */
[----:B------:R-:W-:Y:S02]  /*0780*/  IMAD.IADD R16, R8, 0x1, -R15 ;  /* 0x0000000108107824 */ /* 0x000fe400078e0a0f */
[----:B------:R-:W-:Y:S02]  /*0790*/  IMAD.MOV.U32 R8, RZ, RZ, RZ ;  /* 0x000000ffff087224 */ /* 0x000fe400078e00ff */
[----:B------:R-:W-:-:S06]  /*07a0*/  VIADD R9, R16, 0x7fe00000 ;  /* 0x7fe0000010097836 */ /* 0x000fcc0000000000 */
[----:B------:R-:W-:-:S10]  /*07b0*/  DMUL R14, R12, R8 ;  /* 0x000000080c0e7228 */ /* 0x000fd40000000000 */
[----:B------:R-:W-:-:S13]  /*07c0*/  FSETP.GTU.AND P0, PT, |R15|, 1.469367938527859385e-39, PT ;  /* 0x001000000f00780b */ /* 0x000fda0003f0c200 */
[----:B------:R-:W-:Y:S05]  /*07d0*/  @P0 BRA `(.L_x_18) ;  /* 0x0000000000940947 */ /* 0x000fea0003800000 */
[----:B------:R-:W-:Y:S01]  /*07e0*/  DFMA R2, R12, -R2, R10 ;  /* 0x800000020c02722b */ /* 0x000fe2000000000a */
[----:B------:R-:W-:-:S09]  /*07f0*/  IMAD.MOV.U32 R8, RZ, RZ, RZ ;  /* 0x000000ffff087224 */ /* 0x000fd200078e00ff */
[C---:B------:R-:W-:Y:S02]  /*0800*/  FSETP.NEU.AND P0, PT, R3.reuse, RZ, PT ;  /* 0x000000ff0300720b */ /* 0x040fe40003f0d000 */
[----:B------:R-:W-:-:S04]  /*0810*/  LOP3.LUT R7, R3, 0x80000000, R7, 0x48, !PT ;  /* 0x8000000003077812 */ /* 0x000fc800078e4807 */
[----:B------:R-:W-:-:S07]  /*0820*/  LOP3.LUT R9, R7, R9, RZ, 0xfc, !PT ;  /* 0x0000000907097212 */ /* 0x000fce00078efcff */
[----:B------:R-:W-:Y:S05]  /*0830*/  @!P0 BRA `(.L_x_18) ;  /* 0x00000000007c8947 */ /* 0x000fea0003800000 */
[----:B------:R-:W-:Y:S01]  /*0840*/  IMAD.MOV R3, RZ, RZ, -R16 ;  /* 0x000000ffff037224 */ /* 0x000fe200078e0a10 */
[----:B------:R-:W-:Y:S01]  /*0850*/  DMUL.RP R8, R12, R8 ;  /* 0x000000080c087228 */ /* 0x000fe20000008000 */
[----:B------:R-:W-:-:S06]  /*0860*/  IMAD.MOV.U32 R2, RZ, RZ, RZ ;  /* 0x000000ffff027224 */ /* 0x000fcc00078e00ff */
[----:B------:R-:W-:-:S03]  /*0870*/  DFMA R2, R14, -R2, R12 ;  /* 0x800000020e02722b */ /* 0x000fc6000000000c */
[----:B------:R-:W-:-:S03]  /*0880*/  LOP3.LUT R7, R9, R7, RZ, 0x3c, !PT ;  /* 0x0000000709077212 */ /* 0x000fc600078e3cff */
[----:B------:R-:W-:-:S04]  /*0890*/  IADD3 R2, PT, PT, -R16, -0x43300000, RZ ;  /* 0xbcd0000010027810 */ /* 0x000fc80007ffe1ff */
[----:B------:R-:W-:-:S04]  /*08a0*/  FSETP.NEU.AND P0, PT, |R3|, R2, PT ;  /* 0x000000020300720b */ /* 0x000fc80003f0d200 */
[----:B------:R-:W-:Y:S02]  /*08b0*/  FSEL R14, R8, R14, !P0 ;  /* 0x0000000e080e7208 */ /* 0x000fe40004000000 */
[----:B------:R-:W-:Y:S01]  /*08c0*/  FSEL R15, R7, R15, !P0 ;  /* 0x0000000f070f7208 */ /* 0x000fe20004000000 */
[----:B------:R-:W-:Y:S06]  /*08d0*/  BRA `(.L_x_18) ;  /* 0x0000000000547947 */ /* 0x000fec0003800000 */
.L_x_17:
[----:B------:R-:W-:-:S14]  /*08e0*/  DSETP.NAN.AND P0, PT, R8, R8, PT ;  /* 0x000000080800722a */ /* 0x000fdc0003f08000 */
[----:B------:R-:W-:Y:S05]  /*08f0*/  @P0 BRA `(.L_x_19) ;  /* 0x0000000000440947 */ /* 0x000fea0003800000 */
[----:B------:R-:W-:-:S14]  /*0900*/  DSETP.NAN.AND P0, PT, R6, R6, PT ;  /* 0x000000060600722a */ /* 0x000fdc0003f08000 */
[----:B------:R-:W-:Y:S05]  /*0910*/  @P0 BRA `(.L_x_20) ;  /* 0x0000000000300947 */ /* 0x000fea0003800000 */
[----:B------:R-:W-:Y:S01]  /*0920*/  ISETP.NE.AND P0, PT, R21, R20, PT ;  /* 0x000000141500720c */ /* 0x000fe20003f05270 */
[----:B------:R-:W-:Y:S02]  /*0930*/  IMAD.MOV.U32 R14, RZ, RZ, 0x0 ;  /* 0x00000000ff0e7424 */ /* 0x000fe400078e00ff */
[----:B------:R-:W-:-:S10]  /*0940*/  IMAD.MOV.U32 R15, RZ, RZ, -0x80000 ;  /* 0xfff80000ff0f7424 */ /* 0x000fd400078e00ff */
[----:B------:R-:W-:Y:S05]  /*0950*/  @!P0 BRA `(.L_x_18) ;  /* 0x0000000000348947 */ /* 0x000fea0003800000 */
[----:B------:R-:W-:Y:S02]  /*0960*/  ISETP.NE.AND P0, PT, R21, 0x7ff00000, PT ;  /* 0x7ff000001500780c */ /* 0x000fe40003f05270 */
[----:B------:R-:W-:Y:S02]  /*0970*/  LOP3.LUT R15, R9, 0x80000000, R7, 0x48, !PT ;  /* 0x80000000090f7812 */ /* 0x000fe400078e4807 */
[----:B------:R-:W-:-:S13]  /*0980*/  ISETP.EQ.OR P0, PT, R20, RZ, !P0 ;  /* 0x000000ff1400720c */ /* 0x000fda0004702670 */
[----:B------:R-:W-:Y:S01]  /*0990*/  @P0 LOP3.LUT R2, R15, 0x7ff00000, RZ, 0xfc, !PT ;  /* 0x7ff000000f020812 */ /* 0x000fe200078efcff */
[----:B------:R-:W-:Y:S02]  /*09a0*/  @!P0 IMAD.MOV.U32 R14, RZ, RZ, RZ ;  /* 0x000000ffff0e8224 */ /* 0x000fe400078e00ff */
[----:B------:R-:W-:Y:S02]  /*09b0*/  @P0 IMAD.MOV.U32 R14, RZ, RZ, RZ ;  /* 0x000000ffff0e0224 */ /* 0x000fe400078e00ff */
[----:B------:R-:W-:Y:S01]  /*09c0*/  @P0 IMAD.MOV.U32 R15, RZ, RZ, R2 ;  /* 0x000000ffff0f0224 */ /* 0x000fe200078e0002 */
[----:B------:R-:W-:Y:S06]  /*09d0*/  BRA `(.L_x_18) ;  /* 0x0000000000147947 */ /* 0x000fec0003800000 */
.L_x_20:
[----:B------:R-:W-:Y:S01]  /*09e0*/  LOP3.LUT R15, R7, 0x80000, RZ, 0xfc, !PT ;  /* 0x00080000070f7812 */ /* 0x000fe200078efcff */
[----:B------:R-:W-:Y:S01]  /*09f0*/  IMAD.MOV.U32 R14, RZ, RZ, R6 ;  /* 0x000000ffff0e7224 */ /* 0x000fe200078e0006 */
[----:B------:R-:W-:Y:S06]  /*0a00*/  BRA `(.L_x_18) ;  /* 0x0000000000087947 */ /* 0x000fec0003800000 */
.L_x_19:
[----:B------:R-:W-:Y:S01]  /*0a10*/  LOP3.LUT R15, R9, 0x80000, RZ, 0xfc, !PT ;  /* 0x00080000090f7812 */ /* 0x000fe200078efcff */
[----:B------:R-:W-:-:S07]  /*0a20*/  IMAD.MOV.U32 R14, RZ, RZ, R8 ;  /* 0x000000ffff0e7224 */ /* 0x000fce00078e0008 */
.L_x_18:
[----:B------:R-:W-:Y:S02]  /*0a30*/  IMAD.MOV.U32 R2, RZ, RZ, R0 ;  /* 0x000000ffff027224 */ /* 0x000fe400078e0000 */
[----:B------:R-:W-:-:S04]  /*0a40*/  IMAD.MOV.U32 R3, RZ, RZ, 0x0 ;  /* 0x00000000ff037424 */ /* 0x000fc800078e00ff */
[----:B------:R-:W-:Y:S05]  /*0a50*/  RET.REL.NODEC R2 `(_Z8findMeanPiiPd) ;  /* 0xfffffff402687950 */ /* 0x000fea0003c3ffff */
.L_x_21:
        /* <DEDUP_REMOVED lines=10> */
.L_x_23:


//--------------------- .nv.shared._Z23distanceFromMeanSquaredPiidPd --------------------------
	.section	.nv.shared._Z23distanceFromMeanSquaredPiidPd,"aw",@nobits
	.sectionflags	@""
	.align	8
.nv.shared._Z23distanceFromMeanSquaredPiidPd:
	.zero		9216


//--------------------- .nv.shared.reserved.0     --------------------------
	.section	.nv.shared.reserved.0,"aw",@nobits
	.weak		__nv_reservedSMEM_offset_0_alias
	.size		__nv_reservedSMEM_offset_0_alias, 0, 64
	.other		__nv_reservedSMEM_offset_0_alias,@"STO_CUDA_RESERVED_SHARED STV_DEFAULT"
__nv_reservedSMEM_offset_0_alias:
	.zero		0
	.zero		64


//--------------------- .nv.shared._Z8findMeanPiiPd --------------------------
	.section	.nv.shared._Z8findMeanPiiPd,"aw",@nobits
	.sectionflags	@""
	.align	4
.nv.shared._Z8findMeanPiiPd:
	.zero		5120


//--------------------- .nv.constant0._Z23distanceFromMeanSquaredPiidPd --------------------------
	.section	.nv.constant0._Z23distanceFromMeanSquaredPiidPd,"a",@progbits
	.sectionflags	@""
	.align	4
.nv.constant0._Z23distanceFromMeanSquaredPiidPd:
	.zero		928


//--------------------- .nv.constant0._Z8findMeanPiiPd --------------------------
	.section	.nv.constant0._Z8findMeanPiiPd,"a",@progbits
	.sectionflags	@""
	.align	4
.nv.constant0._Z8findMeanPiiPd:
	.zero		920


//--------------------- SYMBOLS --------------------------

	.type		.nv.reservedSmem.offset0,@object
	.size		.nv.reservedSmem.offset0,0x4
	.type		.nv.reservedSmem.cap,@object
	.size		.nv.reservedSmem.cap,0x4
